	.target	sm_100a

	.elftype	@"ET_EXEC"


//--------------------- .note.nv.tkinfo           --------------------------
	.section	.note.nv.tkinfo,"",@"SHT_NOTE"
	.sectionflags	@"SHF_NOTE_NV_TKINFO"
	.tkinfo
        /*0018*/ 	.word	0x00000002
        /*0030*/ 	.string	""
        /*0030*/ 	.string	"ptxas"
        /*0030*/ 	.string	"Cuda compilation tools, release 13.0, V13.0.88"
        /*0030*/ 	.string	"Build cuda_13.0.r13.0/compiler.36424714_0"
        /*0030*/ 	.string	"-arch sm_100a -m 64 "



//--------------------- .note.nv.cuinfo           --------------------------
	.section	.note.nv.cuinfo,"",@"SHT_NOTE"
	.sectionflags	@"SHF_NOTE_NV_CUINFO"
        /*0018*/ 	.short	0x0002
        /*001a*/ 	.short	0x0064
        /*001c*/ 	.short	0x0082
	.zero		2


//--------------------- .nv.info                  --------------------------
	.section	.nv.info,"",@"SHT_CUDA_INFO"
	.align	4


	//----- nvinfo : EIATTR_REGCOUNT
	.align		4
        /*0000*/ 	.byte	0x04, 0x2f
        /*0002*/ 	.short	(.L_19 - .L_18)
	.align		4
.L_18:
        /*0004*/ 	.word	index@(_ZN7cutlass13device_kernelINS_4gemm6kernel13GemmUniversalIN4cute5tupleIJiiiiEEENS1_10collective13CollectiveMmaINS1_35MainloopSm100TmaUmmaWarpSpecializedILi3ELi2ELi4ENS5_IJNS4_1CILi2EEENSA_ILi1EEESC_EEEEENS5_IJNSA_ILi128EEESF_NSA_ILi256EEEEEENS_10bfloat16_tENS5_IJlSC_lEEESI_SJ_NS4_8TiledMMAINS4_8MMA_AtomIJNS4_26SM100_MMA_F16BF16_2x1SM_SSISI_SI_fLi128ELi128ELNS4_4UMMA5MajorE0ELSO_0ELNSN_7ScaleInE0ELSP_0EEEEEENS4_6LayoutINS5_IJSC_SC_SC_EEENS5_IJNSA_ILi0EEESU_SU_EEEEENS5_IJNS4_10UnderscoreESX_SX_EEEEENS4_18SM100_TMA_2SM_LOADENS4_14ComposedLayoutINS4_7SwizzleILi3ELi4ELi3EEENS4_18smem_ptr_flag_bitsILi16EEENSS_INS5_IJNSA_ILi8EEENSA_ILi64EEEEEENS5_IJS17_SC_EEEEEEEvNS4_8identityES10_S1B_vS1C_EENS_8epilogue10collective18CollectiveEpilogueINS1E_23Sm100TmaWarpSpecializedILi4ELi2ELi16ELb1ELb0EEEJNS5_IJS17_SF_SG_EEENS5_IJNSS_IS17_SC_EENSS_INS5_IJNSA_ILi16EEESB_EEENS5_IJSC_S17_EEEEEEEESI_SJ_SI_SJ_NS1E_6fusion15FusionCallbacksIS1I_NS1Q_17LinearCombinationISI_fSI_fLNS_15FloatRoundStyleE2EEES1J_S1P_JEEENS4_5SM1004TMEM4LOAD26SM100_TMEM_LOAD_32dp32b16xENS4_13SM90_TMA_LOADENS11_INS12_ILi1ELi4ELi3EEES15_NSS_INS5_IJS16_S1L_EEENS5_IJS1L_SC_EEEEEEENS4_39AutoVectorizingCopyWithAssumedAlignmentILi128EEENS4_14SM90_TMA_STOREES25_S27_S27_EEEvvEEEEvNT_6ParamsE)
        /*0008*/ 	.word	0x0000005b


	//----- nvinfo : EIATTR_FRAME_SIZE
	.align		4
.L_19:
        /*000c*/ 	.byte	0x04, 0x11
        /*000e*/ 	.short	(.L_21 - .L_20)
	.align		4
.L_20:
        /*0010*/ 	.word	index@($__internal_2_$__cuda_sm10x_tcgen05_guardrail_trap_unallocated_columns_being_dealloced)
        /*0014*/ 	.word	0x00000000


	//----- nvinfo : EIATTR_FRAME_SIZE
	.align		4
.L_21:
        /*0018*/ 	.byte	0x04, 0x11
        /*001a*/ 	.short	(.L_23 - .L_22)
	.align		4
.L_22:
        /*001c*/ 	.word	index@($__internal_1_$__cuda_sm10x_tcgen05_guardrail_trap_phase_invalid_during_alloc)
        /*0020*/ 	.word	0x00000000


	//----- nvinfo : EIATTR_FRAME_SIZE
	.align		4
.L_23:
        /*0024*/ 	.byte	0x04, 0x11
        /*0026*/ 	.short	(.L_25 - .L_24)
	.align		4
.L_24:
        /*0028*/ 	.word	index@($__internal_0_$__cuda_sm10x_tcgen05_guardrail_trap_col_being_dealloced_not_returned_by_alloc)
        /*002c*/ 	.word	0x00000000


	//----- nvinfo : EIATTR_FRAME_SIZE
	.align		4
.L_25:
        /*0030*/ 	.byte	0x04, 0x11
        /*0032*/ 	.short	(.L_27 - .L_26)
	.align		4
.L_26:
        /*0034*/ 	.word	index@(_ZN7cutlass13device_kernelINS_4gemm6kernel13GemmUniversalIN4cute5tupleIJiiiiEEENS1_10collective13CollectiveMmaINS1_35MainloopSm100TmaUmmaWarpSpecializedILi3ELi2ELi4ENS5_IJNS4_1CILi2EEENSA_ILi1EEESC_EEEEENS5_IJNSA_ILi128EEESF_NSA_ILi256EEEEEENS_10bfloat16_tENS5_IJlSC_lEEESI_SJ_NS4_8TiledMMAINS4_8MMA_AtomIJNS4_26SM100_MMA_F16BF16_2x1SM_SSISI_SI_fLi128ELi128ELNS4_4UMMA5MajorE0ELSO_0ELNSN_7ScaleInE0ELSP_0EEEEEENS4_6LayoutINS5_IJSC_SC_SC_EEENS5_IJNSA_ILi0EEESU_SU_EEEEENS5_IJNS4_10UnderscoreESX_SX_EEEEENS4_18SM100_TMA_2SM_LOADENS4_14ComposedLayoutINS4_7SwizzleILi3ELi4ELi3EEENS4_18smem_ptr_flag_bitsILi16EEENSS_INS5_IJNSA_ILi8EEENSA_ILi64EEEEEENS5_IJS17_SC_EEEEEEEvNS4_8identityES10_S1B_vS1C_EENS_8epilogue10collective18CollectiveEpilogueINS1E_23Sm100TmaWarpSpecializedILi4ELi2ELi16ELb1ELb0EEEJNS5_IJS17_SF_SG_EEENS5_IJNSS_IS17_SC_EENSS_INS5_IJNSA_ILi16EEESB_EEENS5_IJSC_S17_EEEEEEEESI_SJ_SI_SJ_NS1E_6fusion15FusionCallbacksIS1I_NS1Q_17LinearCombinationISI_fSI_fLNS_15FloatRoundStyleE2EEES1J_S1P_JEEENS4_5SM1004TMEM4LOAD26SM100_TMEM_LOAD_32dp32b16xENS4_13SM90_TMA_LOADENS11_INS12_ILi1ELi4ELi3EEES15_NSS_INS5_IJS16_S1L_EEENS5_IJS1L_SC_EEEEEEENS4_39AutoVectorizingCopyWithAssumedAlignmentILi128EEENS4_14SM90_TMA_STOREES25_S27_S27_EEEvvEEEEvNT_6ParamsE)
        /*0038*/ 	.word	0x00000000


	//----- nvinfo : EIATTR_MIN_STACK_SIZE
	.align		4
.L_27:
        /*003c*/ 	.byte	0x04, 0x12
        /*003e*/ 	.short	(.L_29 - .L_28)
	.align		4
.L_28:
        /*0040*/ 	.word	index@(_ZN7cutlass13device_kernelINS_4gemm6kernel13GemmUniversalIN4cute5tupleIJiiiiEEENS1_10collective13CollectiveMmaINS1_35MainloopSm100TmaUmmaWarpSpecializedILi3ELi2ELi4ENS5_IJNS4_1CILi2EEENSA_ILi1EEESC_EEEEENS5_IJNSA_ILi128EEESF_NSA_ILi256EEEEEENS_10bfloat16_tENS5_IJlSC_lEEESI_SJ_NS4_8TiledMMAINS4_8MMA_AtomIJNS4_26SM100_MMA_F16BF16_2x1SM_SSISI_SI_fLi128ELi128ELNS4_4UMMA5MajorE0ELSO_0ELNSN_7ScaleInE0ELSP_0EEEEEENS4_6LayoutINS5_IJSC_SC_SC_EEENS5_IJNSA_ILi0EEESU_SU_EEEEENS5_IJNS4_10UnderscoreESX_SX_EEEEENS4_18SM100_TMA_2SM_LOADENS4_14ComposedLayoutINS4_7SwizzleILi3ELi4ELi3EEENS4_18smem_ptr_flag_bitsILi16EEENSS_INS5_IJNSA_ILi8EEENSA_ILi64EEEEEENS5_IJS17_SC_EEEEEEEvNS4_8identityES10_S1B_vS1C_EENS_8epilogue10collective18CollectiveEpilogueINS1E_23Sm100TmaWarpSpecializedILi4ELi2ELi16ELb1ELb0EEEJNS5_IJS17_SF_SG_EEENS5_IJNSS_IS17_SC_EENSS_INS5_IJNSA_ILi16EEESB_EEENS5_IJSC_S17_EEEEEEEESI_SJ_SI_SJ_NS1E_6fusion15FusionCallbacksIS1I_NS1Q_17LinearCombinationISI_fSI_fLNS_15FloatRoundStyleE2EEES1J_S1P_JEEENS4_5SM1004TMEM4LOAD26SM100_TMEM_LOAD_32dp32b16xENS4_13SM90_TMA_LOADENS11_INS12_ILi1ELi4ELi3EEES15_NSS_INS5_IJS16_S1L_EEENS5_IJS1L_SC_EEEEEEENS4_39AutoVectorizingCopyWithAssumedAlignmentILi128EEENS4_14SM90_TMA_STOREES25_S27_S27_EEEvvEEEEvNT_6ParamsE)
        /*0044*/ 	.word	0x00000000
.L_29:


//--------------------- .nv.compat                --------------------------
	.section	.nv.compat,"",@"SHT_CUDA_COMPAT_INFO"
	.align	4
        /*0000*/ 	.byte	0x02, 0x09, 0x01, 0x00, 0x02, 0x02, 0x02, 0x00, 0x02, 0x05, 0x05, 0x00, 0x03, 0x07, 0x01, 0x01
        /*0010*/ 	.byte	0x02, 0x03, 0x01, 0x00, 0x02, 0x06, 0x01, 0x00, 0x04, 0x0b, 0x08, 0x00, 0x09, 0x00, 0x00, 0x00
        /*0020*/ 	.byte	0x00, 0x00, 0x00, 0x00


//--------------------- .nv.info._ZN7cutlass13device_kernelINS_4gemm6kernel13GemmUniversalIN4cute5tupleIJiiiiEEENS1_10collective13CollectiveMmaINS1_35MainloopSm100TmaUmmaWarpSpecializedILi3ELi2ELi4ENS5_IJNS4_1CILi2EEENSA_ILi1EEESC_EEEEENS5_IJNSA_ILi128EEESF_NSA_ILi256EEEEEENS_10bfloat16_tENS5_IJlSC_lEEESI_SJ_NS4_8TiledMMAINS4_8MMA_AtomIJNS4_26SM100_MMA_F16BF16_2x1SM_SSISI_SI_fLi128ELi128ELNS4_4UMMA5MajorE0ELSO_0ELNSN_7ScaleInE0ELSP_0EEEEEENS4_6LayoutINS5_IJSC_SC_SC_EEENS5_IJNSA_ILi0EEESU_SU_EEEEENS5_IJNS4_10UnderscoreESX_SX_EEEEENS4_18SM100_TMA_2SM_LOADENS4_14ComposedLayoutINS4_7SwizzleILi3ELi4ELi3EEENS4_18smem_ptr_flag_bitsILi16EEENSS_INS5_IJNSA_ILi8EEENSA_ILi64EEEEEENS5_IJS17_SC_EEEEEEEvNS4_8identityES10_S1B_vS1C_EENS_8epilogue10collective18CollectiveEpilogueINS1E_23Sm100TmaWarpSpecializedILi4ELi2ELi16ELb1ELb0EEEJNS5_IJS17_SF_SG_EEENS5_IJNSS_IS17_SC_EENSS_INS5_IJNSA_ILi16EEESB_EEENS5_IJSC_S17_EEEEEEEESI_SJ_SI_SJ_NS1E_6fusion15FusionCallbacksIS1I_NS1Q_17LinearCombinationISI_fSI_fLNS_15FloatRoundStyleE2EEES1J_S1P_JEEENS4_5SM1004TMEM4LOAD26SM100_TMEM_LOAD_32dp32b16xENS4_13SM90_TMA_LOADENS11_INS12_ILi1ELi4ELi3EEES15_NSS_INS5_IJS16_S1L_EEENS5_IJS1L_SC_EEEEEEENS4_39AutoVectorizingCopyWithAssumedAlignmentILi128EEENS4_14SM90_TMA_STOREES25_S27_S27_EEEvvEEEEvNT_6ParamsE --------------------------
	.section	.nv.info._ZN7cutlass13device_kernelINS_4gemm6kernel13GemmUniversalIN4cute5tupleIJiiiiEEENS1_10collective13CollectiveMmaINS1_35MainloopSm100TmaUmmaWarpSpecializedILi3ELi2ELi4ENS5_IJNS4_1CILi2EEENSA_ILi1EEESC_EEEEENS5_IJNSA_ILi128EEESF_NSA_ILi256EEEEEENS_10bfloat16_tENS5_IJlSC_lEEESI_SJ_NS4_8TiledMMAINS4_8MMA_AtomIJNS4_26SM100_MMA_F16BF16_2x1SM_SSISI_SI_fLi128ELi128ELNS4_4UMMA5MajorE0ELSO_0ELNSN_7ScaleInE0ELSP_0EEEEEENS4_6LayoutINS5_IJSC_SC_SC_EEENS5_IJNSA_ILi0EEESU_SU_EEEEENS5_IJNS4_10UnderscoreESX_SX_EEEEENS4_18SM100_TMA_2SM_LOADENS4_14ComposedLayoutINS4_7SwizzleILi3ELi4ELi3EEENS4_18smem_ptr_flag_bitsILi16EEENSS_INS5_IJNSA_ILi8EEENSA_ILi64EEEEEENS5_IJS17_SC_EEEEEEEvNS4_8identityES10_S1B_vS1C_EENS_8epilogue10collective18CollectiveEpilogueINS1E_23Sm100TmaWarpSpecializedILi4ELi2ELi16ELb1ELb0EEEJNS5_IJS17_SF_SG_EEENS5_IJNSS_IS17_SC_EENSS_INS5_IJNSA_ILi16EEESB_EEENS5_IJSC_S17_EEEEEEEESI_SJ_SI_SJ_NS1E_6fusion15FusionCallbacksIS1I_NS1Q_17LinearCombinationISI_fSI_fLNS_15FloatRoundStyleE2EEES1J_S1P_JEEENS4_5SM1004TMEM4LOAD26SM100_TMEM_LOAD_32dp32b16xENS4_13SM90_TMA_LOADENS11_INS12_ILi1ELi4ELi3EEES15_NSS_INS5_IJS16_S1L_EEENS5_IJS1L_SC_EEEEEEENS4_39AutoVectorizingCopyWithAssumedAlignmentILi128EEENS4_14SM90_TMA_STOREES25_S27_S27_EEEvvEEEEvNT_6ParamsE,"",@"SHT_CUDA_INFO"
	.sectionflags	@""
	.align	4


	//----- nvinfo : EIATTR_CUDA_API_VERSION
	.align		4
        /*0000*/ 	.byte	0x04, 0x37
        /*0002*/ 	.short	(.L_31 - .L_30)
.L_30:
        /*0004*/ 	.word	0x00000082


	//----- nvinfo : EIATTR_KPARAM_INFO
	.align		4
.L_31:
        /*0008*/ 	.byte	0x04, 0x17
        /*000a*/ 	.short	(.L_33 - .L_32)
.L_32:
        /*000c*/ 	.word	0x00000000
        /*0010*/ 	.short	0x0000
        /*0012*/ 	.short	0x0000
        /*0014*/ 	.byte	0x00, 0xf0, 0x01, 0x20


	//----- nvinfo : EIATTR_AT_ENTRY_FRAGMENTS
	.align		4
.L_33:
        /*0018*/ 	.byte	0x04, 0x4f
        /*001a*/ 	.short	(.L_35 - .L_34)


	//   ....[0]....
.L_34:
        /*001c*/ 	.word	0x00000007


	//----- nvinfo : EIATTR_RESERVED_SMEM_USED
	.align		4
.L_35:
        /*0020*/ 	.byte	0x01, 0x41
	.zero		2


	//----- nvinfo : EIATTR_SPARSE_MMA_MASK
	.align		4
        /*0024*/ 	.byte	0x03, 0x50
        /*0026*/ 	.short	0x0000


	//----- nvinfo : EIATTR_TCGEN05_2CTA_USED
	.align		4
        /*0028*/ 	.byte	0x01, 0x52
	.zero		2


	//----- nvinfo : EIATTR_MAXREG_COUNT
	.align		4
        /*002c*/ 	.byte	0x03, 0x1b
        /*002e*/ 	.short	0x00ff


	//----- nvinfo : EIATTR_NUM_BARRIERS
	.align		4
        /*0030*/ 	.byte	0x02, 0x4c
        /*0032*/ 	.byte	0x07
	.zero		1


	//----- nvinfo : EIATTR_EXTERNS
	.align		4
        /*0034*/ 	.byte	0x04, 0x0f
        /*0036*/ 	.short	(.L_37 - .L_36)


	//   ....[0]....
	.align		4
.L_36:
        /*0038*/ 	.word	index@(__assertfail)


	//----- nvinfo : EIATTR_MERCURY_ISA_VERSION
	.align		4
.L_37:
        /*003c*/ 	.byte	0x03, 0x5f
        /*003e*/ 	.short	0x0101


	//----- nvinfo : EIATTR_INT_WARP_WIDE_INSTR_OFFSETS
	.align		4
        /*0040*/ 	.byte	0x04, 0x31
        /*0042*/ 	.short	(.L_39 - .L_38)


	//   ....[0]....
.L_38:
        /*0044*/ 	.word	0x00000d20


	//   ....[1]....
        /*0048*/ 	.word	0x00000dc0


	//   ....[2]....
        /*004c*/ 	.word	0x00002590


	//   ....[3]....
        /*0050*/ 	.word	0x000049c0


	//   ....[4]....
        /*0054*/ 	.word	0x000049e0


	//   ....[5]....
        /*0058*/ 	.word	0x00004a10


	//   ....[6]....
        /*005c*/ 	.word	0x00005350


	//   ....[7]....
        /*0060*/ 	.word	0x00005370


	//   ....[8]....
        /*0064*/ 	.word	0x00005410


	//   ....[9]....
        /*0068*/ 	.word	0x00005520


	//   ....[10]....
        /*006c*/ 	.word	0x00005540


	//   ....[11]....
        /*0070*/ 	.word	0x00005610


	//   ....[12]....
        /*0074*/ 	.word	0x00005710


	//   ....[13]....
        /*0078*/ 	.word	0x00005730


	//   ....[14]....
        /*007c*/ 	.word	0x00005860


	//   ....[15]....
        /*0080*/ 	.word	0x000059e0


	//   ....[16]....
        /*0084*/ 	.word	0x000059f0


	//   ....[17]....
        /*0088*/ 	.word	0x00005b10


	//----- nvinfo : EIATTR_COOP_GROUP_MASK_REGIDS
	.align		4
.L_39:
        /*008c*/ 	.byte	0x04, 0x29
        /*008e*/ 	.short	(.L_41 - .L_40)


	//   ....[0]....
.L_40:
        /*0090*/ 	.word	0xffffffff


	//   ....[1]....
        /*0094*/ 	.word	0xffffffff


	//   ....[2]....
        /*0098*/ 	.word	0xffffffff


	//   ....[3]....
        /*009c*/ 	.word	0xffffffff


	//   ....[4]....
        /*00a0*/ 	.word	0xffffffff


	//   ....[5]....
        /*00a4*/ 	.word	0xffffffff


	//   ....[6]....
        /*00a8*/ 	.word	0xffffffff


	//   ....[7]....
        /*00ac*/ 	.word	0xffffffff


	//   ....[8]....
        /*00b0*/ 	.word	0xffffffff


	//   ....[9]....
        /*00b4*/ 	.word	0xffffffff


	//   ....[10]....
        /*00b8*/ 	.word	0xffffffff


	//   ....[11]....
        /*00bc*/ 	.word	0xffffffff


	//   ....[12]....
        /*00c0*/ 	.word	0xffffffff


	//   ....[13]....
        /*00c4*/ 	.word	0xffffffff


	//----- nvinfo : EIATTR_COOP_GROUP_INSTR_OFFSETS
	.align		4
.L_41:
        /*00c8*/ 	.byte	0x04, 0x28
        /*00ca*/ 	.short	(.L_43 - .L_42)


	//   ....[0]....
.L_42:
        /*00cc*/ 	.word	0x000000e0


	//   ....[1]....
        /*00d0*/ 	.word	0x00000520


	//   ....[2]....
        /*00d4*/ 	.word	0x00000690


	//   ....[3]....
        /*00d8*/ 	.word	0x00000820


	//   ....[4]....
        /*00dc*/ 	.word	0x00000910


	//   ....[5]....
        /*00e0*/ 	.word	0x00000a70


	//   ....[6]....
        /*00e4*/ 	.word	0x00000c00


	//   ....[7]....
        /*00e8*/ 	.word	0x00000e40


	//   ....[8]....
        /*00ec*/ 	.word	0x00002470


	//   ....[9]....
        /*00f0*/ 	.word	0x000031c0


	//   ....[10]....
        /*00f4*/ 	.word	0x000036d0


	//   ....[11]....
        /*00f8*/ 	.word	0x00003980


	//   ....[12]....
        /*00fc*/ 	.word	0x000048b0


	//   ....[13]....
        /*0100*/ 	.word	0x00004ad0


	//----- nvinfo : EIATTR_VRC_CTA_INIT_COUNT
	.align		4
.L_43:
        /*0104*/ 	.byte	0x02, 0x4a
        /*0106*/ 	.byte	0x80
	.zero		1


	//----- nvinfo : EIATTR_SYSCALL_OFFSETS
	.align		4
        /*0108*/ 	.byte	0x04, 0x46
        /*010a*/ 	.short	(.L_45 - .L_44)


	//   ....[0]....
.L_44:
        /*010c*/ 	.word	0x00006640


	//   ....[1]....
        /*0110*/ 	.word	0x00006730


	//   ....[2]....
        /*0114*/ 	.word	0x00006e70


	//   ....[3]....
        /*0118*/ 	.word	0x00007790


	//   ....[4]....
        /*011c*/ 	.word	0x00008050


	//   ....[5]....
        /*0120*/ 	.word	0x00008910


	//----- nvinfo : EIATTR_MBARRIER_INSTR_OFFSETS
	.align		4
.L_45:
        /*0124*/ 	.byte	0x04, 0x39
        /*0126*/ 	.short	(.L_47 - .L_46)


	//   ....[0]....
.L_46:
        /*0128*/ 	.word	0x00000620
        /*012c*/ 	.word	0x000000ff
        /*0130*/ 	.word	0x00000000
        /*0134*/ 	.short	0x0100
        /*0136*/ 	.byte	0x04
	.zero		1


	//   ....[1]....
        /*0138*/ 	.word	0x00000630
        /*013c*/ 	.word	0x000000ff
        /*0140*/ 	.word	0x00000018
        /*0144*/ 	.short	0x0100
        /*0146*/ 	.byte	0x04
	.zero		1


	//   ....[2]....
        /*0148*/ 	.word	0x00000640
        /*014c*/ 	.word	0x000000ff
        /*0150*/ 	.word	0x00000008
        /*0154*/ 	.short	0x0100
        /*0156*/ 	.byte	0x04
	.zero		1


	//   ....[3]....
        /*0158*/ 	.word	0x00000650
        /*015c*/ 	.word	0x000000ff
        /*0160*/ 	.word	0x00000020
        /*0164*/ 	.short	0x0100
        /*0166*/ 	.byte	0x04
	.zero		1


	//   ....[4]....
        /*0168*/ 	.word	0x00000660
        /*016c*/ 	.word	0x000000ff
        /*0170*/ 	.word	0x00000010
        /*0174*/ 	.short	0x0100
        /*0176*/ 	.byte	0x04
	.zero		1


	//   ....[5]....
        /*0178*/ 	.word	0x00000670
        /*017c*/ 	.word	0x000000ff
        /*0180*/ 	.word	0x00000028
        /*0184*/ 	.short	0x0100
        /*0186*/ 	.byte	0x04
	.zero		1


	//   ....[6]....
        /*0188*/ 	.word	0x00000790
        /*018c*/ 	.word	0x000000ff
        /*0190*/ 	.word	0x00000030
        /*0194*/ 	.short	0x0100
        /*0196*/ 	.byte	0x04
	.zero		1


	//   ....[7]....
        /*0198*/ 	.word	0x000007a0
        /*019c*/ 	.word	0x000000ff
        /*01a0*/ 	.word	0x00000050
        /*01a4*/ 	.short	0x0100
        /*01a6*/ 	.byte	0x04
	.zero		1


	//   ....[8]....
        /*01a8*/ 	.word	0x000007b0
        /*01ac*/ 	.word	0x000000ff
        /*01b0*/ 	.word	0x00000038
        /*01b4*/ 	.short	0x0100
        /*01b6*/ 	.byte	0x04
	.zero		1


	//   ....[9]....
        /*01b8*/ 	.word	0x000007c0
        /*01bc*/ 	.word	0x000000ff
        /*01c0*/ 	.word	0x00000058
        /*01c4*/ 	.short	0x0100
        /*01c6*/ 	.byte	0x04
	.zero		1


	//   ....[10]....
        /*01c8*/ 	.word	0x000007d0
        /*01cc*/ 	.word	0x000000ff
        /*01d0*/ 	.word	0x00000040
        /*01d4*/ 	.short	0x0100
        /*01d6*/ 	.byte	0x04
	.zero		1


	//   ....[11]....
        /*01d8*/ 	.word	0x000007e0
        /*01dc*/ 	.word	0x000000ff
        /*01e0*/ 	.word	0x00000060
        /*01e4*/ 	.short	0x0100
        /*01e6*/ 	.byte	0x04
	.zero		1


	//   ....[12]....
        /*01e8*/ 	.word	0x000007f0
        /*01ec*/ 	.word	0x000000ff
        /*01f0*/ 	.word	0x00000048
        /*01f4*/ 	.short	0x0100
        /*01f6*/ 	.byte	0x04
	.zero		1


	//   ....[13]....
        /*01f8*/ 	.word	0x00000800
        /*01fc*/ 	.word	0x000000ff
        /*0200*/ 	.word	0x00000068
        /*0204*/ 	.short	0x0100
        /*0206*/ 	.byte	0x04
	.zero		1


	//   ....[14]....
        /*0208*/ 	.word	0x000008e0
        /*020c*/ 	.word	0x000000ff
        /*0210*/ 	.word	0x00000070
        /*0214*/ 	.short	0x0100
        /*0216*/ 	.byte	0x06
	.zero		1


	//   ....[15]....
        /*0218*/ 	.word	0x000008f0
        /*021c*/ 	.word	0x000000ff
        /*0220*/ 	.word	0x00000078
        /*0224*/ 	.short	0x0100
        /*0226*/ 	.byte	0x06
	.zero		1


	//   ....[16]....
        /*0228*/ 	.word	0x00000a20
        /*022c*/ 	.word	0x000000ff
        /*0230*/ 	.word	0x00000080
        /*0234*/ 	.short	0x0100
        /*0236*/ 	.byte	0x06
	.zero		1


	//   ....[17]....
        /*0238*/ 	.word	0x00000a30
        /*023c*/ 	.word	0x000000ff
        /*0240*/ 	.word	0x00000090
        /*0244*/ 	.short	0x0100
        /*0246*/ 	.byte	0x06
	.zero		1


	//   ....[18]....
        /*0248*/ 	.word	0x00000a40
        /*024c*/ 	.word	0x000000ff
        /*0250*/ 	.word	0x00000088
        /*0254*/ 	.short	0x0100
        /*0256*/ 	.byte	0x06
	.zero		1


	//   ....[19]....
        /*0258*/ 	.word	0x00000a50
        /*025c*/ 	.word	0x000000ff
        /*0260*/ 	.word	0x00000098
        /*0264*/ 	.short	0x0100
        /*0266*/ 	.byte	0x06
	.zero		1


	//   ....[20]....
        /*0268*/ 	.word	0x00000b70
        /*026c*/ 	.word	0x000000ff
        /*0270*/ 	.word	0x000000a0
        /*0274*/ 	.short	0x0100
        /*0276*/ 	.byte	0x04
	.zero		1


	//   ....[21]....
        /*0278*/ 	.word	0x00000b80
        /*027c*/ 	.word	0x000000ff
        /*0280*/ 	.word	0x000000c0
        /*0284*/ 	.short	0x0100
        /*0286*/ 	.byte	0x04
	.zero		1


	//   ....[22]....
        /*0288*/ 	.word	0x00000b90
        /*028c*/ 	.word	0x000000ff
        /*0290*/ 	.word	0x000000a8
        /*0294*/ 	.short	0x0100
        /*0296*/ 	.byte	0x04
	.zero		1


	//   ....[23]....
        /*0298*/ 	.word	0x00000ba0
        /*029c*/ 	.word	0x000000ff
        /*02a0*/ 	.word	0x000000c8
        /*02a4*/ 	.short	0x0100
        /*02a6*/ 	.byte	0x04
	.zero		1


	//   ....[24]....
        /*02a8*/ 	.word	0x00000bb0
        /*02ac*/ 	.word	0x000000ff
        /*02b0*/ 	.word	0x000000b0
        /*02b4*/ 	.short	0x0100
        /*02b6*/ 	.byte	0x04
	.zero		1


	//   ....[25]....
        /*02b8*/ 	.word	0x00000bc0
        /*02bc*/ 	.word	0x000000ff
        /*02c0*/ 	.word	0x000000d0
        /*02c4*/ 	.short	0x0100
        /*02c6*/ 	.byte	0x04
	.zero		1


	//   ....[26]....
        /*02c8*/ 	.word	0x00000bd0
        /*02cc*/ 	.word	0x000000ff
        /*02d0*/ 	.word	0x000000b8
        /*02d4*/ 	.short	0x0100
        /*02d6*/ 	.byte	0x04
	.zero		1


	//   ....[27]....
        /*02d8*/ 	.word	0x00000be0
        /*02dc*/ 	.word	0x000000ff
        /*02e0*/ 	.word	0x000000d8
        /*02e4*/ 	.short	0x0100
        /*02e6*/ 	.byte	0x04
	.zero		1


	//   ....[28]....
        /*02e8*/ 	.word	0x00000cd0
        /*02ec*/ 	.word	0x000000ff
        /*02f0*/ 	.word	0x000000e0
        /*02f4*/ 	.short	0x0100
        /*02f6*/ 	.byte	0x04
	.zero		1


	//   ....[29]....
        /*02f8*/ 	.word	0x00000ce0
        /*02fc*/ 	.word	0x000000ff
        /*0300*/ 	.word	0x000000f0
        /*0304*/ 	.short	0x0100
        /*0306*/ 	.byte	0x04
	.zero		1


	//   ....[30]....
        /*0308*/ 	.word	0x00000cf0
        /*030c*/ 	.word	0x000000ff
        /*0310*/ 	.word	0x000000e8
        /*0314*/ 	.short	0x0100
        /*0316*/ 	.byte	0x04
	.zero		1


	//   ....[31]....
        /*0318*/ 	.word	0x00000d00
        /*031c*/ 	.word	0x000000ff
        /*0320*/ 	.word	0x000000f8
        /*0324*/ 	.short	0x0100
        /*0326*/ 	.byte	0x04
	.zero		1


	//   ....[32]....
        /*0328*/ 	.word	0x00000df0
        /*032c*/ 	.word	0x000000ff
        /*0330*/ 	.word	0x00000100
        /*0334*/ 	.short	0x0100
        /*0336*/ 	.byte	0x06
	.zero		1


	//   ....[33]....
        /*0338*/ 	.word	0x00001800
        /*033c*/ 	.word	0x00000003
        /*0340*/ 	.word	0x000000f0
        /*0344*/ 	.short	0x010a
        /*0346*/ 	.byte	0xff
	.zero		1


	//   ....[34]....
        /*0348*/ 	.word	0x00001830
        /*034c*/ 	.word	0x00000003
        /*0350*/ 	.word	0x000000e0
        /*0354*/ 	.short	0x0101
        /*0356*/ 	.byte	0xff
	.zero		1


	//   ....[35]....
        /*0358*/ 	.word	0x00001930
        /*035c*/ 	.word	0x000000ff
        /*0360*/ 	.word	0x00000018
        /*0364*/ 	.short	0x010a
        /*0366*/ 	.byte	0x04
	.zero		1


	//   ....[36]....
        /*0368*/ 	.word	0x000019f0
        /*036c*/ 	.word	0x000000ff
        /*0370*/ 	.word	0x00000018
        /*0374*/ 	.short	0x010a
        /*0376*/ 	.byte	0x0d
	.zero		1


	//   ....[37]....
        /*0378*/ 	.word	0x00001b50
        /*037c*/ 	.word	0x000000ff
        /*0380*/ 	.word	0x00000018
        /*0384*/ 	.short	0x010a
        /*0386*/ 	.byte	0x04
	.zero		1


	//   ....[38]....
        /*0388*/ 	.word	0x00001ef0
        /*038c*/ 	.word	0x000000ff
        /*0390*/ 	.word	0x00000078
        /*0394*/ 	.short	0x0101
        /*0396*/ 	.byte	0x15
	.zero		1


	//   ....[39]....
        /*0398*/ 	.word	0x00001f10
        /*039c*/ 	.word	0x000000ff
        /*03a0*/ 	.word	0x00000018
        /*03a4*/ 	.short	0x010a
        /*03a6*/ 	.byte	0x04
	.zero		1


	//   ....[40]....
        /*03a8*/ 	.word	0x00001f90
        /*03ac*/ 	.word	0x000000ff
        /*03b0*/ 	.word	0x00000018
        /*03b4*/ 	.short	0x010a
        /*03b6*/ 	.byte	0x0d
	.zero		1


	//   ....[41]....
        /*03b8*/ 	.word	0x000020d0
        /*03bc*/ 	.word	0x000000ff
        /*03c0*/ 	.word	0x00000018
        /*03c4*/ 	.short	0x010a
        /*03c6*/ 	.byte	0x04
	.zero		1


	//   ....[42]....
        /*03c8*/ 	.word	0x000024a0
        /*03cc*/ 	.word	0x00000002
        /*03d0*/ 	.word	0x00000080
        /*03d4*/ 	.short	0x010a
        /*03d6*/ 	.byte	0xff
	.zero		1


	//   ....[43]....
        /*03d8*/ 	.word	0x00002560
        /*03dc*/ 	.word	0x00000002
        /*03e0*/ 	.word	0x00000000
        /*03e4*/ 	.short	0x0101
        /*03e6*/ 	.byte	0xff
	.zero		1


	//   ....[44]....
        /*03e8*/ 	.word	0x00002ac0
        /*03ec*/ 	.word	0x000000ff
        /*03f0*/ 	.word	0x00000000
        /*03f4*/ 	.short	0x010a
        /*03f6*/ 	.byte	0x04
	.zero		1


	//   ....[45]....
        /*03f8*/ 	.word	0x00002b50
        /*03fc*/ 	.word	0x000000ff
        /*0400*/ 	.word	0x00000000
        /*0404*/ 	.short	0x010a
        /*0406*/ 	.byte	0x05
	.zero		1


	//   ....[46]....
        /*0408*/ 	.word	0x00002bf0
        /*040c*/ 	.word	0x00000000
        /*0410*/ 	.word	0x00000000
        /*0414*/ 	.short	0x010a
        /*0416*/ 	.byte	0xff
	.zero		1


	//   ....[47]....
        /*0418*/ 	.word	0x00002d20
        /*041c*/ 	.word	0x00000000
        /*0420*/ 	.word	0x000000e0
        /*0424*/ 	.short	0x010a
        /*0426*/ 	.byte	0xff
	.zero		1


	//   ....[48]....
        /*0428*/ 	.word	0x00002d90
        /*042c*/ 	.word	0x00000004
        /*0430*/ 	.word	0x00000000
        /*0434*/ 	.short	0x0101
        /*0436*/ 	.byte	0xff
	.zero		1


	//   ....[49]....
        /*0438*/ 	.word	0x00002db0
        /*043c*/ 	.word	0x000000ff
        /*0440*/ 	.word	0x00000090
        /*0444*/ 	.short	0x010a
        /*0446*/ 	.byte	0x04
	.zero		1


	//   ....[50]....
        /*0448*/ 	.word	0x00002ed0
        /*044c*/ 	.word	0x00000000
        /*0450*/ 	.word	0x00000080
        /*0454*/ 	.short	0x010a
        /*0456*/ 	.byte	0xff
	.zero		1


	//   ....[51]....
        /*0458*/ 	.word	0x00002fd0
        /*045c*/ 	.word	0x00000000
        /*0460*/ 	.word	0x00000000
        /*0464*/ 	.short	0x0101
        /*0466*/ 	.byte	0xff
	.zero		1


	//   ....[52]....
        /*0468*/ 	.word	0x00003060
        /*046c*/ 	.word	0x000000ff
        /*0470*/ 	.word	0x00000090
        /*0474*/ 	.short	0x0106
        /*0476*/ 	.byte	0x04
	.zero		1


	//   ....[53]....
        /*0478*/ 	.word	0x00003080
        /*047c*/ 	.word	0x000000ff
        /*0480*/ 	.word	0x00000090
        /*0484*/ 	.short	0x010a
        /*0486*/ 	.byte	0x04
	.zero		1


	//   ....[54]....
        /*0488*/ 	.word	0x00003110
        /*048c*/ 	.word	0x000000ff
        /*0490*/ 	.word	0x00000090
        /*0494*/ 	.short	0x0106
        /*0496*/ 	.byte	0x07
	.zero		1


	//   ....[55]....
        /*0498*/ 	.word	0x00003150
        /*049c*/ 	.word	0x00000000
        /*04a0*/ 	.word	0x00000090
        /*04a4*/ 	.short	0x010a
        /*04a6*/ 	.byte	0xff
	.zero		1


	//   ....[56]....
        /*04a8*/ 	.word	0x000033b0
        /*04ac*/ 	.word	0x000000ff
        /*04b0*/ 	.word	0x00000008
        /*04b4*/ 	.short	0x010a
        /*04b6*/ 	.byte	0x05
	.zero		1


	//   ....[57]....
        /*04b8*/ 	.word	0x000033d0
        /*04bc*/ 	.word	0x000000ff
        /*04c0*/ 	.word	0x00000008
        /*04c4*/ 	.short	0x010a
        /*04c6*/ 	.byte	0x05
	.zero		1


	//   ....[58]....
        /*04c8*/ 	.word	0x00003570
        /*04cc*/ 	.word	0x000000ff
        /*04d0*/ 	.word	0x00000008
        /*04d4*/ 	.short	0x010a
        /*04d6*/ 	.byte	0x05
	.zero		1


	//   ....[59]....
        /*04d8*/ 	.word	0x00003590
        /*04dc*/ 	.word	0x000000ff
        /*04e0*/ 	.word	0x00000008
        /*04e4*/ 	.short	0x010a
        /*04e6*/ 	.byte	0x05
	.zero		1


	//   ....[60]....
        /*04e8*/ 	.word	0x00003660
        /*04ec*/ 	.word	0x000000ff
        /*04f0*/ 	.word	0x00000000
        /*04f4*/ 	.short	0x0101
        /*04f6*/ 	.byte	0x04
	.zero		1


	//   ....[61]....
        /*04f8*/ 	.word	0x00003a30
        /*04fc*/ 	.word	0x00000000
        /*0500*/ 	.word	0x00000080
        /*0504*/ 	.short	0x010a
        /*0506*/ 	.byte	0xff
	.zero		1


	//   ....[62]....
        /*0508*/ 	.word	0x00003af0
        /*050c*/ 	.word	0x00000000
        /*0510*/ 	.word	0x00000000
        /*0514*/ 	.short	0x0101
        /*0516*/ 	.byte	0xff
	.zero		1


	//   ....[63]....
        /*0518*/ 	.word	0x00003be0
        /*051c*/ 	.word	0x000000ff
        /*0520*/ 	.word	0x00000000
        /*0524*/ 	.short	0x010a
        /*0526*/ 	.byte	0x04
	.zero		1


	//   ....[64]....
        /*0528*/ 	.word	0x00003bf0
        /*052c*/ 	.word	0x000000ff
        /*0530*/ 	.word	0x000000c0
        /*0534*/ 	.short	0x010a
        /*0536*/ 	.byte	0x07
	.zero		1


	//   ....[65]....
        /*0538*/ 	.word	0x00003cb0
        /*053c*/ 	.word	0x000000ff
        /*0540*/ 	.word	0x00000000
        /*0544*/ 	.short	0x010a
        /*0546*/ 	.byte	0x05
	.zero		1


	//   ....[66]....
        /*0548*/ 	.word	0x00003e00
        /*054c*/ 	.word	0x000000ff
        /*0550*/ 	.word	0x00000000
        /*0554*/ 	.short	0x010a
        /*0556*/ 	.byte	0x07
	.zero		1


	//   ....[67]....
        /*0558*/ 	.word	0x00004570
        /*055c*/ 	.word	0x000000ff
        /*0560*/ 	.word	0x00000000
        /*0564*/ 	.short	0x010a
        /*0566*/ 	.byte	0x04
	.zero		1


	//   ....[68]....
        /*0568*/ 	.word	0x00004610
        /*056c*/ 	.word	0x000000ff
        /*0570*/ 	.word	0x00000000
        /*0574*/ 	.short	0x010a
        /*0576*/ 	.byte	0x05
	.zero		1


	//   ....[69]....
        /*0578*/ 	.word	0x000046a0
        /*057c*/ 	.word	0x000000ff
        /*0580*/ 	.word	0x00000000
        /*0584*/ 	.short	0x010a
        /*0586*/ 	.byte	0x05
	.zero		1


	//   ....[70]....
        /*0588*/ 	.word	0x00004740
        /*058c*/ 	.word	0x00000000
        /*0590*/ 	.word	0x00000000
        /*0594*/ 	.short	0x010a
        /*0596*/ 	.byte	0xff
	.zero		1


	//   ....[71]....
        /*0598*/ 	.word	0x00004780
        /*059c*/ 	.word	0x00000000
        /*05a0*/ 	.word	0x00000000
        /*05a4*/ 	.short	0x010a
        /*05a6*/ 	.byte	0xff
	.zero		1


	//   ....[72]....
        /*05a8*/ 	.word	0x00004800
        /*05ac*/ 	.word	0x000000ff
        /*05b0*/ 	.word	0x00000000
        /*05b4*/ 	.short	0x0101
        /*05b6*/ 	.byte	0x04
	.zero		1


	//   ....[73]....
        /*05b8*/ 	.word	0x00004840
        /*05bc*/ 	.word	0x000000ff
        /*05c0*/ 	.word	0x00000100
        /*05c4*/ 	.short	0x010a
        /*05c6*/ 	.byte	0x3e
	.zero		1


	//   ....[74]....
        /*05c8*/ 	.word	0x000048a0
        /*05cc*/ 	.word	0x000000ff
        /*05d0*/ 	.word	0x00000000
        /*05d4*/ 	.short	0x0101
        /*05d6*/ 	.byte	0x04
	.zero		1


	//   ....[75]....
        /*05d8*/ 	.word	0x00004d00
        /*05dc*/ 	.word	0x00000000
        /*05e0*/ 	.word	0x00000080
        /*05e4*/ 	.short	0x010a
        /*05e6*/ 	.byte	0xff
	.zero		1


	//   ....[76]....
        /*05e8*/ 	.word	0x00004dc0
        /*05ec*/ 	.word	0x00000000
        /*05f0*/ 	.word	0x00000000
        /*05f4*/ 	.short	0x0101
        /*05f6*/ 	.byte	0xff
	.zero		1


	//   ....[77]....
        /*05f8*/ 	.word	0x000050e0
        /*05fc*/ 	.word	0x000000ff
        /*0600*/ 	.word	0x00000078
        /*0604*/ 	.short	0x010a
        /*0606*/ 	.byte	0x04
	.zero		1


	//   ....[78]....
        /*0608*/ 	.word	0x000052d0
        /*060c*/ 	.word	0x000000ff
        /*0610*/ 	.word	0x00000050
        /*0614*/ 	.short	0x010a
        /*0616*/ 	.byte	0x04
	.zero		1


	//   ....[79]....
        /*0618*/ 	.word	0x000054c0
        /*061c*/ 	.word	0x000000ff
        /*0620*/ 	.word	0x00000030
        /*0624*/ 	.short	0x010b
        /*0626*/ 	.byte	0x04
	.zero		1


	//   ....[80]....
        /*0628*/ 	.word	0x000054d0
        /*062c*/ 	.word	0x000000ff
        /*0630*/ 	.word	0x00000000
        /*0634*/ 	.short	0x0101
        /*0636*/ 	.byte	0x05
	.zero		1


	//   ....[81]....
        /*0638*/ 	.word	0x000054f0
        /*063c*/ 	.word	0x000000ff
        /*0640*/ 	.word	0x00000058
        /*0644*/ 	.short	0x010a
        /*0646*/ 	.byte	0x04
	.zero		1


	//   ....[82]....
        /*0648*/ 	.word	0x000056b0
        /*064c*/ 	.word	0x000000ff
        /*0650*/ 	.word	0x00000038
        /*0654*/ 	.short	0x010b
        /*0656*/ 	.byte	0x04
	.zero		1


	//   ....[83]....
        /*0658*/ 	.word	0x000056c0
        /*065c*/ 	.word	0x000000ff
        /*0660*/ 	.word	0x00000000
        /*0664*/ 	.short	0x0101
        /*0666*/ 	.byte	0x05
	.zero		1


	//   ....[84]....
        /*0668*/ 	.word	0x000056d0
        /*066c*/ 	.word	0x000000ff
        /*0670*/ 	.word	0x00000060
        /*0674*/ 	.short	0x010a
        /*0676*/ 	.byte	0x04
	.zero		1


	//   ....[85]....
        /*0678*/ 	.word	0x00005900
        /*067c*/ 	.word	0x000000ff
        /*0680*/ 	.word	0x00000040
        /*0684*/ 	.short	0x010b
        /*0686*/ 	.byte	0x04
	.zero		1


	//   ....[86]....
        /*0688*/ 	.word	0x00005970
        /*068c*/ 	.word	0x000000ff
        /*0690*/ 	.word	0x00000000
        /*0694*/ 	.short	0x0101
        /*0696*/ 	.byte	0x05
	.zero		1


	//   ....[87]....
        /*0698*/ 	.word	0x000059b0
        /*069c*/ 	.word	0x000000ff
        /*06a0*/ 	.word	0x00000068
        /*06a4*/ 	.short	0x010a
        /*06a6*/ 	.byte	0x04
	.zero		1


	//   ....[88]....
        /*06a8*/ 	.word	0x00005be0
        /*06ac*/ 	.word	0x000000ff
        /*06b0*/ 	.word	0x00000048
        /*06b4*/ 	.short	0x010b
        /*06b6*/ 	.byte	0x04
	.zero		1


	//   ....[89]....
        /*06b8*/ 	.word	0x00005c00
        /*06bc*/ 	.word	0x000000ff
        /*06c0*/ 	.word	0x00000000
        /*06c4*/ 	.short	0x0101
        /*06c6*/ 	.byte	0x0d
	.zero		1


	//   ....[90]....
        /*06c8*/ 	.word	0x00005c30
        /*06cc*/ 	.word	0x000000ff
        /*06d0*/ 	.word	0x00000050
        /*06d4*/ 	.short	0x010a
        /*06d6*/ 	.byte	0x04
	.zero		1


	//   ....[91]....
        /*06d8*/ 	.word	0x00005c50
        /*06dc*/ 	.word	0x000000ff
        /*06e0*/ 	.word	0x00000058
        /*06e4*/ 	.short	0x010a
        /*06e6*/ 	.byte	0x04
	.zero		1


	//   ....[92]....
        /*06e8*/ 	.word	0x00005c70
        /*06ec*/ 	.word	0x000000ff
        /*06f0*/ 	.word	0x00000060
        /*06f4*/ 	.short	0x010a
        /*06f6*/ 	.byte	0x04
	.zero		1


	//   ....[93]....
        /*06f8*/ 	.word	0x00005cb0
        /*06fc*/ 	.word	0x00000000
        /*0700*/ 	.word	0x00000068
        /*0704*/ 	.short	0x010a
        /*0706*/ 	.byte	0xff
	.zero		1


	//   ....[94]....
        /*0708*/ 	.word	0x00006000
        /*070c*/ 	.word	0x00000000
        /*0710*/ 	.word	0x00000080
        /*0714*/ 	.short	0x010a
        /*0716*/ 	.byte	0xff
	.zero		1


	//   ....[95]....
        /*0718*/ 	.word	0x00006110
        /*071c*/ 	.word	0x00000000
        /*0720*/ 	.word	0x00000000
        /*0724*/ 	.short	0x0101
        /*0726*/ 	.byte	0xff
	.zero		1


	//   ....[96]....
        /*0728*/ 	.word	0x00006b30
        /*072c*/ 	.word	0x000000ff
        /*0730*/ 	.word	0x00000030
        /*0734*/ 	.short	0x010a
        /*0736*/ 	.byte	0x24
	.zero		1


	//   ....[97]....
        /*0738*/ 	.word	0x00006b70
        /*073c*/ 	.word	0x0000004a
        /*0740*/ 	.word	0x000000a0
        /*0744*/ 	.short	0x010a
        /*0746*/ 	.byte	0xff
	.zero		1


	//   ....[98]....
        /*0748*/ 	.word	0x00006c80
        /*074c*/ 	.word	0x000000ff
        /*0750*/ 	.word	0x00000030
        /*0754*/ 	.short	0x010a
        /*0756*/ 	.byte	0x24
	.zero		1


	//   ....[99]....
        /*0758*/ 	.word	0x00006d50
        /*075c*/ 	.word	0x0000004a
        /*0760*/ 	.word	0x000000a0
        /*0764*/ 	.short	0x010a
        /*0766*/ 	.byte	0xff
	.zero		1


	//   ....[100]....
        /*0768*/ 	.word	0x00007500
        /*076c*/ 	.word	0x00000000
        /*0770*/ 	.word	0x00000000
        /*0774*/ 	.short	0x0101
        /*0776*/ 	.byte	0xff
	.zero		1


	//   ....[101]....
        /*0778*/ 	.word	0x00007510
        /*077c*/ 	.word	0x00000003
        /*0780*/ 	.word	0x00000030
        /*0784*/ 	.short	0x010a
        /*0786*/ 	.byte	0xff
	.zero		1


	//   ....[102]....
        /*0788*/ 	.word	0x000075d0
        /*078c*/ 	.word	0x00000003
        /*0790*/ 	.word	0x00000030
        /*0794*/ 	.short	0x010a
        /*0796*/ 	.byte	0xff
	.zero		1


	//   ....[103]....
        /*0798*/ 	.word	0x00007dc0
        /*079c*/ 	.word	0x00000052
        /*07a0*/ 	.word	0x00000000
        /*07a4*/ 	.short	0x0101
        /*07a6*/ 	.byte	0xff
	.zero		1


	//   ....[104]....
        /*07a8*/ 	.word	0x00007de0
        /*07ac*/ 	.word	0x00000053
        /*07b0*/ 	.word	0x00000030
        /*07b4*/ 	.short	0x010a
        /*07b6*/ 	.byte	0xff
	.zero		1


	//   ....[105]....
        /*07b8*/ 	.word	0x00007e90
        /*07bc*/ 	.word	0x00000053
        /*07c0*/ 	.word	0x00000030
        /*07c4*/ 	.short	0x010a
        /*07c6*/ 	.byte	0xff
	.zero		1


	//   ....[106]....
        /*07c8*/ 	.word	0x00008680
        /*07cc*/ 	.word	0x00000052
        /*07d0*/ 	.word	0x00000000
        /*07d4*/ 	.short	0x0101
        /*07d6*/ 	.byte	0xff
	.zero		1


	//   ....[107]....
        /*07d8*/ 	.word	0x000086a0
        /*07dc*/ 	.word	0x00000058
        /*07e0*/ 	.word	0x00000030
        /*07e4*/ 	.short	0x010a
        /*07e6*/ 	.byte	0xff
	.zero		1


	//   ....[108]....
        /*07e8*/ 	.word	0x00008750
        /*07ec*/ 	.word	0x00000058
        /*07f0*/ 	.word	0x00000030
        /*07f4*/ 	.short	0x010a
        /*07f6*/ 	.byte	0xff
	.zero		1


	//   ....[109]....
        /*07f8*/ 	.word	0x00008a60
        /*07fc*/ 	.word	0x0000004a
        /*0800*/ 	.word	0x00000000
        /*0804*/ 	.short	0x0101
        /*0806*/ 	.byte	0xff
	.zero		1


	//   ....[110]....
        /*0808*/ 	.word	0x00008f90
        /*080c*/ 	.word	0x00000002
        /*0810*/ 	.word	0x00000000
        /*0814*/ 	.short	0x0101
        /*0816*/ 	.byte	0xff
	.zero		1


	//   ....[111]....
        /*0818*/ 	.word	0x00009200
        /*081c*/ 	.word	0x000000ff
        /*0820*/ 	.word	0x00000000
        /*0824*/ 	.short	0x0101
        /*0826*/ 	.byte	0x04
	.zero		1


	//   ....[112]....
        /*0828*/ 	.word	0x00009220
        /*082c*/ 	.word	0x00000003
        /*0830*/ 	.word	0x000000f0
        /*0834*/ 	.short	0x010a
        /*0836*/ 	.byte	0xff
	.zero		1


	//   ....[113]....
        /*0838*/ 	.word	0x00009280
        /*083c*/ 	.word	0x00000002
        /*0840*/ 	.word	0x00000018
        /*0844*/ 	.short	0x010a
        /*0846*/ 	.byte	0xff
	.zero		1


	//   ....[114]....
        /*0848*/ 	.word	0x000092e0
        /*084c*/ 	.word	0x00000002
        /*0850*/ 	.word	0x00000018
        /*0854*/ 	.short	0x010a
        /*0856*/ 	.byte	0xff
	.zero		1


	//   ....[115]....
        /*0858*/ 	.word	0x00009330
        /*085c*/ 	.word	0x00000002
        /*0860*/ 	.word	0x00000080
        /*0864*/ 	.short	0x010a
        /*0866*/ 	.byte	0xff
	.zero		1


	//   ....[116]....
        /*0868*/ 	.word	0x00009390
        /*086c*/ 	.word	0x00000000
        /*0870*/ 	.word	0x00000000
        /*0874*/ 	.short	0x010a
        /*0876*/ 	.byte	0xff
	.zero		1


	//   ....[117]....
        /*0878*/ 	.word	0x000093f0
        /*087c*/ 	.word	0x00000000
        /*0880*/ 	.word	0x00000000
        /*0884*/ 	.short	0x010a
        /*0886*/ 	.byte	0xff
	.zero		1


	//   ....[118]....
        /*0888*/ 	.word	0x00009440
        /*088c*/ 	.word	0x00000000
        /*0890*/ 	.word	0x000000e0
        /*0894*/ 	.short	0x010a
        /*0896*/ 	.byte	0xff
	.zero		1


	//   ....[119]....
        /*0898*/ 	.word	0x000094a0
        /*089c*/ 	.word	0x00000000
        /*08a0*/ 	.word	0x00000090
        /*08a4*/ 	.short	0x010a
        /*08a6*/ 	.byte	0xff
	.zero		1


	//   ....[120]....
        /*08a8*/ 	.word	0x000094f0
        /*08ac*/ 	.word	0x00000000
        /*08b0*/ 	.word	0x00000080
        /*08b4*/ 	.short	0x010a
        /*08b6*/ 	.byte	0xff
	.zero		1


	//   ....[121]....
        /*08b8*/ 	.word	0x00009550
        /*08bc*/ 	.word	0x00000000
        /*08c0*/ 	.word	0x00000090
        /*08c4*/ 	.short	0x010a
        /*08c6*/ 	.byte	0xff
	.zero		1


	//   ....[122]....
        /*08c8*/ 	.word	0x000095b0
        /*08cc*/ 	.word	0x00000004
        /*08d0*/ 	.word	0x00000008
        /*08d4*/ 	.short	0x010a
        /*08d6*/ 	.byte	0xff
	.zero		1


	//   ....[123]....
        /*08d8*/ 	.word	0x00009690
        /*08dc*/ 	.word	0x00000002
        /*08e0*/ 	.word	0x00000008
        /*08e4*/ 	.short	0x010a
        /*08e6*/ 	.byte	0xff
	.zero		1


	//   ....[124]....
        /*08e8*/ 	.word	0x000096e0
        /*08ec*/ 	.word	0x00000000
        /*08f0*/ 	.word	0x00000080
        /*08f4*/ 	.short	0x010a
        /*08f6*/ 	.byte	0xff
	.zero		1


	//   ....[125]....
        /*08f8*/ 	.word	0x00009750
        /*08fc*/ 	.word	0x00000000
        /*0900*/ 	.word	0x000000c0
        /*0904*/ 	.short	0x010a
        /*0906*/ 	.byte	0xff
	.zero		1


	//   ....[126]....
        /*0908*/ 	.word	0x000097b0
        /*090c*/ 	.word	0x00000000
        /*0910*/ 	.word	0x00000000
        /*0914*/ 	.short	0x010a
        /*0916*/ 	.byte	0xff
	.zero		1


	//   ....[127]....
        /*0918*/ 	.word	0x00009810
        /*091c*/ 	.word	0x00000000
        /*0920*/ 	.word	0x00000000
        /*0924*/ 	.short	0x010a
        /*0926*/ 	.byte	0xff
	.zero		1


	//   ....[128]....
        /*0928*/ 	.word	0x00009870
        /*092c*/ 	.word	0x00000000
        /*0930*/ 	.word	0x00000000
        /*0934*/ 	.short	0x010a
        /*0936*/ 	.byte	0xff
	.zero		1


	//   ....[129]....
        /*0938*/ 	.word	0x000098d0
        /*093c*/ 	.word	0x00000000
        /*0940*/ 	.word	0x00000000
        /*0944*/ 	.short	0x010a
        /*0946*/ 	.byte	0xff
	.zero		1


	//   ....[130]....
        /*0948*/ 	.word	0x00009930
        /*094c*/ 	.word	0x00000000
        /*0950*/ 	.word	0x00000100
        /*0954*/ 	.short	0x010a
        /*0956*/ 	.byte	0xff
	.zero		1


	//   ....[131]....
        /*0958*/ 	.word	0x00009980
        /*095c*/ 	.word	0x00000000
        /*0960*/ 	.word	0x00000080
        /*0964*/ 	.short	0x010a
        /*0966*/ 	.byte	0xff
	.zero		1


	//   ....[132]....
        /*0968*/ 	.word	0x000099e0
        /*096c*/ 	.word	0x00000000
        /*0970*/ 	.word	0x00000078
        /*0974*/ 	.short	0x010a
        /*0976*/ 	.byte	0xff
	.zero		1


	//   ....[133]....
        /*0978*/ 	.word	0x00009a40
        /*097c*/ 	.word	0x00000003
        /*0980*/ 	.word	0x00000050
        /*0984*/ 	.short	0x010a
        /*0986*/ 	.byte	0xff
	.zero		1


	//   ....[134]....
        /*0988*/ 	.word	0x00009aa0
        /*098c*/ 	.word	0x00000003
        /*0990*/ 	.word	0x00000058
        /*0994*/ 	.short	0x010a
        /*0996*/ 	.byte	0xff
	.zero		1


	//   ....[135]....
        /*0998*/ 	.word	0x00009b00
        /*099c*/ 	.word	0x00000003
        /*09a0*/ 	.word	0x00000060
        /*09a4*/ 	.short	0x010a
        /*09a6*/ 	.byte	0xff
	.zero		1


	//   ....[136]....
        /*09a8*/ 	.word	0x00009b60
        /*09ac*/ 	.word	0x00000003
        /*09b0*/ 	.word	0x00000068
        /*09b4*/ 	.short	0x010a
        /*09b6*/ 	.byte	0xff
	.zero		1


	//   ....[137]....
        /*09b8*/ 	.word	0x00009bc0
        /*09bc*/ 	.word	0x00000000
        /*09c0*/ 	.word	0x00000050
        /*09c4*/ 	.short	0x010a
        /*09c6*/ 	.byte	0xff
	.zero		1


	//   ....[138]....
        /*09c8*/ 	.word	0x00009c20
        /*09cc*/ 	.word	0x00000000
        /*09d0*/ 	.word	0x00000058
        /*09d4*/ 	.short	0x010a
        /*09d6*/ 	.byte	0xff
	.zero		1


	//   ....[139]....
        /*09d8*/ 	.word	0x00009c80
        /*09dc*/ 	.word	0x00000000
        /*09e0*/ 	.word	0x00000060
        /*09e4*/ 	.short	0x010a
        /*09e6*/ 	.byte	0xff
	.zero		1


	//   ....[140]....
        /*09e8*/ 	.word	0x00009cd0
        /*09ec*/ 	.word	0x00000000
        /*09f0*/ 	.word	0x00000080
        /*09f4*/ 	.short	0x010a
        /*09f6*/ 	.byte	0xff
	.zero		1


	//   ....[141]....
        /*09f8*/ 	.word	0x00009d30
        /*09fc*/ 	.word	0x00000000
        /*0a00*/ 	.word	0x00000030
        /*0a04*/ 	.short	0x010a
        /*0a06*/ 	.byte	0xff
	.zero		1


	//   ....[142]....
        /*0a08*/ 	.word	0x00009d80
        /*0a0c*/ 	.word	0x0000004a
        /*0a10*/ 	.word	0x000000a0
        /*0a14*/ 	.short	0x010a
        /*0a16*/ 	.byte	0xff
	.zero		1


	//   ....[143]....
        /*0a18*/ 	.word	0x00009dd0
        /*0a1c*/ 	.word	0x00000003
        /*0a20*/ 	.word	0x00000030
        /*0a24*/ 	.short	0x010a
        /*0a26*/ 	.byte	0xff
	.zero		1


	//   ....[144]....
        /*0a28*/ 	.word	0x00009e20
        /*0a2c*/ 	.word	0x00000053
        /*0a30*/ 	.word	0x00000030
        /*0a34*/ 	.short	0x010a
        /*0a36*/ 	.byte	0xff
	.zero		1


	//   ....[145]....
        /*0a38*/ 	.word	0x00009e70
        /*0a3c*/ 	.word	0x00000058
        /*0a40*/ 	.word	0x00000030
        /*0a44*/ 	.short	0x010a
        /*0a46*/ 	.byte	0xff
	.zero		1


	//----- nvinfo : EIATTR_NUM_MBARRIERS
	.align		4
.L_47:
        /*0a48*/ 	.byte	0x03, 0x38
        /*0a4a*/ 	.short	0x0021


	//----- nvinfo : EIATTR_EXIT_INSTR_OFFSETS
	.align		4
        /*0a4c*/ 	.byte	0x04, 0x1c
        /*0a4e*/ 	.short	(.L_49 - .L_48)


	//   ....[0]....
.L_48:
        /*0a50*/ 	.word	0x00002c20


	//   ....[1]....
        /*0a54*/ 	.word	0x00003120


	//   ....[2]....
        /*0a58*/ 	.word	0x00003180


	//   ....[3]....
        /*0a5c*/ 	.word	0x00004ae0


	//   ....[4]....
        /*0a60*/ 	.word	0x00005ce0


	//   ....[5]....
        /*0a64*/ 	.word	0x00005d20


	//   ....[6]....
        /*0a68*/ 	.word	0x000090f0


	//   ....[7]....
        /*0a6c*/ 	.word	0x00009170


	//   ....[8]....
        /*0a70*/ 	.word	0x000091a0


	//   ....[9]....
        /*0a74*/ 	.word	0x00009210


	//----- nvinfo : EIATTR_MAX_THREADS
	.align		4
.L_49:
        /*0a78*/ 	.byte	0x04, 0x05
        /*0a7a*/ 	.short	(.L_51 - .L_50)
.L_50:
        /*0a7c*/ 	.word	0x00000100
        /*0a80*/ 	.word	0x00000001
        /*0a84*/ 	.word	0x00000001


	//----- nvinfo : EIATTR_CRS_STACK_SIZE
	.align		4
.L_51:
        /*0a88*/ 	.byte	0x04, 0x1e
        /*0a8a*/ 	.short	(.L_53 - .L_52)
.L_52:
        /*0a8c*/ 	.word	0x00000000


	//----- nvinfo : EIATTR_CBANK_PARAM_SIZE
	.align		4
.L_53:
        /*0a90*/ 	.byte	0x03, 0x19
        /*0a92*/ 	.short	0x0800


	//----- nvinfo : EIATTR_PARAM_CBANK
	.align		4
        /*0a94*/ 	.byte	0x04, 0x0a
        /*0a96*/ 	.short	(.L_55 - .L_54)
	.align		4
.L_54:
        /*0a98*/ 	.word	index@(.nv.constant0._ZN7cutlass13device_kernelINS_4gemm6kernel13GemmUniversalIN4cute5tupleIJiiiiEEENS1_10collective13CollectiveMmaINS1_35MainloopSm100TmaUmmaWarpSpecializedILi3ELi2ELi4ENS5_IJNS4_1CILi2EEENSA_ILi1EEESC_EEEEENS5_IJNSA_ILi128EEESF_NSA_ILi256EEEEEENS_10bfloat16_tENS5_IJlSC_lEEESI_SJ_NS4_8TiledMMAINS4_8MMA_AtomIJNS4_26SM100_MMA_F16BF16_2x1SM_SSISI_SI_fLi128ELi128ELNS4_4UMMA5MajorE0ELSO_0ELNSN_7ScaleInE0ELSP_0EEEEEENS4_6LayoutINS5_IJSC_SC_SC_EEENS5_IJNSA_ILi0EEESU_SU_EEEEENS5_IJNS4_10UnderscoreESX_SX_EEEEENS4_18SM100_TMA_2SM_LOADENS4_14ComposedLayoutINS4_7SwizzleILi3ELi4ELi3EEENS4_18smem_ptr_flag_bitsILi16EEENSS_INS5_IJNSA_ILi8EEENSA_ILi64EEEEEENS5_IJS17_SC_EEEEEEEvNS4_8identityES10_S1B_vS1C_EENS_8epilogue10collective18CollectiveEpilogueINS1E_23Sm100TmaWarpSpecializedILi4ELi2ELi16ELb1ELb0EEEJNS5_IJS17_SF_SG_EEENS5_IJNSS_IS17_SC_EENSS_INS5_IJNSA_ILi16EEESB_EEENS5_IJSC_S17_EEEEEEEESI_SJ_SI_SJ_NS1E_6fusion15FusionCallbacksIS1I_NS1Q_17LinearCombinationISI_fSI_fLNS_15FloatRoundStyleE2EEES1J_S1P_JEEENS4_5SM1004TMEM4LOAD26SM100_TMEM_LOAD_32dp32b16xENS4_13SM90_TMA_LOADENS11_INS12_ILi1ELi4ELi3EEES15_NSS_INS5_IJS16_S1L_EEENS5_IJS1L_SC_EEEEEEENS4_39AutoVectorizingCopyWithAssumedAlignmentILi128EEENS4_14SM90_TMA_STOREES25_S27_S27_EEEvvEEEEvNT_6ParamsE)
        /*0a9c*/ 	.short	0x0380
        /*0a9e*/ 	.short	0x0800


	//----- nvinfo : EIATTR_SW_WAR
	.align		4
.L_55:
        /*0aa0*/ 	.byte	0x04, 0x36
        /*0aa2*/ 	.short	(.L_57 - .L_56)
.L_56:
        /*0aa4*/ 	.word	0x00000008
.L_57:


//--------------------- .nv.callgraph             --------------------------
	.section	.nv.callgraph,"",@"SHT_CUDA_CALLGRAPH"
	.align	4
	.sectionentsize	8
	.align		4
        /*0000*/ 	.word	0x00000000
	.align		4
        /*0004*/ 	.word	0xffffffff
	.align		4
        /*0008*/ 	.word	index@(_ZN7cutlass13device_kernelINS_4gemm6kernel13GemmUniversalIN4cute5tupleIJiiiiEEENS1_10collective13CollectiveMmaINS1_35MainloopSm100TmaUmmaWarpSpecializedILi3ELi2ELi4ENS5_IJNS4_1CILi2EEENSA_ILi1EEESC_EEEEENS5_IJNSA_ILi128EEESF_NSA_ILi256EEEEEENS_10bfloat16_tENS5_IJlSC_lEEESI_SJ_NS4_8TiledMMAINS4_8MMA_AtomIJNS4_26SM100_MMA_F16BF16_2x1SM_SSISI_SI_fLi128ELi128ELNS4_4UMMA5MajorE0ELSO_0ELNSN_7ScaleInE0ELSP_0EEEEEENS4_6LayoutINS5_IJSC_SC_SC_EEENS5_IJNSA_ILi0EEESU_SU_EEEEENS5_IJNS4_10UnderscoreESX_SX_EEEEENS4_18SM100_TMA_2SM_LOADENS4_14ComposedLayoutINS4_7SwizzleILi3ELi4ELi3EEENS4_18smem_ptr_flag_bitsILi16EEENSS_INS5_IJNSA_ILi8EEENSA_ILi64EEEEEENS5_IJS17_SC_EEEEEEEvNS4_8identityES10_S1B_vS1C_EENS_8epilogue10collective18CollectiveEpilogueINS1E_23Sm100TmaWarpSpecializedILi4ELi2ELi16ELb1ELb0EEEJNS5_IJS17_SF_SG_EEENS5_IJNSS_IS17_SC_EENSS_INS5_IJNSA_ILi16EEESB_EEENS5_IJSC_S17_EEEEEEEESI_SJ_SI_SJ_NS1E_6fusion15FusionCallbacksIS1I_NS1Q_17LinearCombinationISI_fSI_fLNS_15FloatRoundStyleE2EEES1J_S1P_JEEENS4_5SM1004TMEM4LOAD26SM100_TMEM_LOAD_32dp32b16xENS4_13SM90_TMA_LOADENS11_INS12_ILi1ELi4ELi3EEES15_NSS_INS5_IJS16_S1L_EEENS5_IJS1L_SC_EEEEEEENS4_39AutoVectorizingCopyWithAssumedAlignmentILi128EEENS4_14SM90_TMA_STOREES25_S27_S27_EEEvvEEEEvNT_6ParamsE)
	.align		4
        /*000c*/ 	.word	index@(__assertfail)
	.align		4
        /*0010*/ 	.word	0x00000000
	.align		4
        /*0014*/ 	.word	0xfffffffe
	.align		4
        /*0018*/ 	.word	0x00000000
	.align		4
        /*001c*/ 	.word	0xfffffffd
	.align		4
        /*0020*/ 	.word	0x00000000
	.align		4
        /*0024*/ 	.word	0xfffffffc


//--------------------- .nv.constant4             --------------------------
	.section	.nv.constant4,"a",@progbits
	.align	8
	.align		8
.nv.constant4:
        /*0000*/ 	.dword	__assertfail
	.align		8
        /*0008*/ 	.dword	__unnamed_1
	.align		8
        /*0010*/ 	.dword	__unnamed_2
	.align		8
        /*0018*/ 	.dword	_ZN40_INTERNAL_f9313a31_4_k_cu_8293f5ea_165304cuda3std3__45__cpo5beginE
	.align		8
        /*0020*/ 	.dword	_ZN40_INTERNAL_f9313a31_4_k_cu_8293f5ea_165304cuda3std3__45__cpo3endE
	.align		8
        /*0028*/ 	.dword	_ZN40_INTERNAL_f9313a31_4_k_cu_8293f5ea_165304cuda3std3__45__cpo6cbeginE
	.align		8
        /*0030*/ 	.dword	_ZN40_INTERNAL_f9313a31_4_k_cu_8293f5ea_165304cuda3std3__45__cpo4cendE
	.align		8
        /*0038*/ 	.dword	_ZN40_INTERNAL_f9313a31_4_k_cu_8293f5ea_165304cuda3std3__442_GLOBAL__N__f9313a31_4_k_cu_8293f5ea_165306ignoreE
	.align		8
        /*0040*/ 	.dword	_ZN40_INTERNAL_f9313a31_4_k_cu_8293f5ea_165304cuda3std3__419piecewise_constructE
	.align		8
        /*0048*/ 	.dword	_ZN40_INTERNAL_f9313a31_4_k_cu_8293f5ea_165304cuda3std3__48in_placeE
	.align		8
        /*0050*/ 	.dword	_ZN40_INTERNAL_f9313a31_4_k_cu_8293f5ea_165304cuda3std6ranges3__45__cpo4swapE
	.align		8
        /*0058*/ 	.dword	_ZN40_INTERNAL_f9313a31_4_k_cu_8293f5ea_165304cuda3std6ranges3__45__cpo9iter_moveE
	.align		8
        /*0060*/ 	.dword	_ZN40_INTERNAL_f9313a31_4_k_cu_8293f5ea_165304cute7productE
	.align		8
        /*0068*/ 	.dword	_ZN40_INTERNAL_f9313a31_4_k_cu_8293f5ea_165304cute1_E
	.align		8
        /*0070*/ 	.dword	$str$25
	.align		8
        /*0078*/ 	.dword	$str$26
	.align		8
        /*0080*/ 	.dword	$str$27
	.align		8
        /*0088*/ 	.dword	$str$28


//--------------------- .text._ZN7cutlass13device_kernelINS_4gemm6kernel13GemmUniversalIN4cute5tupleIJiiiiEEENS1_10collective13CollectiveMmaINS1_35MainloopSm100TmaUmmaWarpSpecializedILi3ELi2ELi4ENS5_IJNS4_1CILi2EEENSA_ILi1EEESC_EEEEENS5_IJNSA_ILi128EEESF_NSA_ILi256EEEEEENS_10bfloat16_tENS5_IJlSC_lEEESI_SJ_NS4_8TiledMMAINS4_8MMA_AtomIJNS4_26SM100_MMA_F16BF16_2x1SM_SSISI_SI_fLi128ELi128ELNS4_4UMMA5MajorE0ELSO_0ELNSN_7ScaleInE0ELSP_0EEEEEENS4_6LayoutINS5_IJSC_SC_SC_EEENS5_IJNSA_ILi0EEESU_SU_EEEEENS5_IJNS4_10UnderscoreESX_SX_EEEEENS4_18SM100_TMA_2SM_LOADENS4_14ComposedLayoutINS4_7SwizzleILi3ELi4ELi3EEENS4_18smem_ptr_flag_bitsILi16EEENSS_INS5_IJNSA_ILi8EEENSA_ILi64EEEEEENS5_IJS17_SC_EEEEEEEvNS4_8identityES10_S1B_vS1C_EENS_8epilogue10collective18CollectiveEpilogueINS1E_23Sm100TmaWarpSpecializedILi4ELi2ELi16ELb1ELb0EEEJNS5_IJS17_SF_SG_EEENS5_IJNSS_IS17_SC_EENSS_INS5_IJNSA_ILi16EEESB_EEENS5_IJSC_S17_EEEEEEEESI_SJ_SI_SJ_NS1E_6fusion15FusionCallbacksIS1I_NS1Q_17LinearCombinationISI_fSI_fLNS_15FloatRoundStyleE2EEES1J_S1P_JEEENS4_5SM1004TMEM4LOAD26SM100_TMEM_LOAD_32dp32b16xENS4_13SM90_TMA_LOADENS11_INS12_ILi1ELi4ELi3EEES15_NSS_INS5_IJS16_S1L_EEENS5_IJS1L_SC_EEEEEEENS4_39AutoVectorizingCopyWithAssumedAlignmentILi128EEENS4_14SM90_TMA_STOREES25_S27_S27_EEEvvEEEEvNT_6ParamsE --------------------------
	.section	.text._ZN7cutlass13device_kernelINS_4gemm6kernel13GemmUniversalIN4cute5tupleIJiiiiEEENS1_10collective13CollectiveMmaINS1_35MainloopSm100TmaUmmaWarpSpecializedILi3ELi2ELi4ENS5_IJNS4_1CILi2EEENSA_ILi1EEESC_EEEEENS5_IJNSA_ILi128EEESF_NSA_ILi256EEEEEENS_10bfloat16_tENS5_IJlSC_lEEESI_SJ_NS4_8TiledMMAINS4_8MMA_AtomIJNS4_26SM100_MMA_F16BF16_2x1SM_SSISI_SI_fLi128ELi128ELNS4_4UMMA5MajorE0ELSO_0ELNSN_7ScaleInE0ELSP_0EEEEEENS4_6LayoutINS5_IJSC_SC_SC_EEENS5_IJNSA_ILi0EEESU_SU_EEEEENS5_IJNS4_10UnderscoreESX_SX_EEEEENS4_18SM100_TMA_2SM_LOADENS4_14ComposedLayoutINS4_7SwizzleILi3ELi4ELi3EEENS4_18smem_ptr_flag_bitsILi16EEENSS_INS5_IJNSA_ILi8EEENSA_ILi64EEEEEENS5_IJS17_SC_EEEEEEEvNS4_8identityES10_S1B_vS1C_EENS_8epilogue10collective18CollectiveEpilogueINS1E_23Sm100TmaWarpSpecializedILi4ELi2ELi16ELb1ELb0EEEJNS5_IJS17_SF_SG_EEENS5_IJNSS_IS17_SC_EENSS_INS5_IJNSA_ILi16EEESB_EEENS5_IJSC_S17_EEEEEEEESI_SJ_SI_SJ_NS1E_6fusion15FusionCallbacksIS1I_NS1Q_17LinearCombinationISI_fSI_fLNS_15FloatRoundStyleE2EEES1J_S1P_JEEENS4_5SM1004TMEM4LOAD26SM100_TMEM_LOAD_32dp32b16xENS4_13SM90_TMA_LOADENS11_INS12_ILi1ELi4ELi3EEES15_NSS_INS5_IJS16_S1L_EEENS5_IJS1L_SC_EEEEEEENS4_39AutoVectorizingCopyWithAssumedAlignmentILi128EEENS4_14SM90_TMA_STOREES25_S27_S27_EEEvvEEEEvNT_6ParamsE,"ax",@progbits
	.align	128
.text._ZN7cutlass13device_kernelINS_4gemm6kernel13GemmUniversalIN4cute5tupleIJiiiiEEENS1_10collective13CollectiveMmaINS1_35MainloopSm100TmaUmmaWarpSpecializedILi3ELi2ELi4ENS5_IJNS4_1CILi2EEENSA_ILi1EEESC_EEEEENS5_IJNSA_ILi128EEESF_NSA_ILi256EEEEEENS_10bfloat16_tENS5_IJlSC_lEEESI_SJ_NS4_8TiledMMAINS4_8MMA_AtomIJNS4_26SM100_MMA_F16BF16_2x1SM_SSISI_SI_fLi128ELi128ELNS4_4UMMA5MajorE0ELSO_0ELNSN_7ScaleInE0ELSP_0EEEEEENS4_6LayoutINS5_IJSC_SC_SC_EEENS5_IJNSA_ILi0EEESU_SU_EEEEENS5_IJNS4_10UnderscoreESX_SX_EEEEENS4_18SM100_TMA_2SM_LOADENS4_14ComposedLayoutINS4_7SwizzleILi3ELi4ELi3EEENS4_18smem_ptr_flag_bitsILi16EEENSS_INS5_IJNSA_ILi8EEENSA_ILi64EEEEEENS5_IJS17_SC_EEEEEEEvNS4_8identityES10_S1B_vS1C_EENS_8epilogue10collective18CollectiveEpilogueINS1E_23Sm100TmaWarpSpecializedILi4ELi2ELi16ELb1ELb0EEEJNS5_IJS17_SF_SG_EEENS5_IJNSS_IS17_SC_EENSS_INS5_IJNSA_ILi16EEESB_EEENS5_IJSC_S17_EEEEEEEESI_SJ_SI_SJ_NS1E_6fusion15FusionCallbacksIS1I_NS1Q_17LinearCombinationISI_fSI_fLNS_15FloatRoundStyleE2EEES1J_S1P_JEEENS4_5SM1004TMEM4LOAD26SM100_TMEM_LOAD_32dp32b16xENS4_13SM90_TMA_LOADENS11_INS12_ILi1ELi4ELi3EEES15_NSS_INS5_IJS16_S1L_EEENS5_IJS1L_SC_EEEEEEENS4_39AutoVectorizingCopyWithAssumedAlignmentILi128EEENS4_14SM90_TMA_STOREES25_S27_S27_EEEvvEEEEvNT_6ParamsE:
        .type           _ZN7cutlass13device_kernelINS_4gemm6kernel13GemmUniversalIN4cute5tupleIJiiiiEEENS1_10collective13CollectiveMmaINS1_35MainloopSm100TmaUmmaWarpSpecializedILi3ELi2ELi4ENS5_IJNS4_1CILi2EEENSA_ILi1EEESC_EEEEENS5_IJNSA_ILi128EEESF_NSA_ILi256EEEEEENS_10bfloat16_tENS5_IJlSC_lEEESI_SJ_NS4_8TiledMMAINS4_8MMA_AtomIJNS4_26SM100_MMA_F16BF16_2x1SM_SSISI_SI_fLi128ELi128ELNS4_4UMMA5MajorE0ELSO_0ELNSN_7ScaleInE0ELSP_0EEEEEENS4_6LayoutINS5_IJSC_SC_SC_EEENS5_IJNSA_ILi0EEESU_SU_EEEEENS5_IJNS4_10UnderscoreESX_SX_EEEEENS4_18SM100_TMA_2SM_LOADENS4_14ComposedLayoutINS4_7SwizzleILi3ELi4ELi3EEENS4_18smem_ptr_flag_bitsILi16EEENSS_INS5_IJNSA_ILi8EEENSA_ILi64EEEEEENS5_IJS17_SC_EEEEEEEvNS4_8identityES10_S1B_vS1C_EENS_8epilogue10collective18CollectiveEpilogueINS1E_23Sm100TmaWarpSpecializedILi4ELi2ELi16ELb1ELb0EEEJNS5_IJS17_SF_SG_EEENS5_IJNSS_IS17_SC_EENSS_INS5_IJNSA_ILi16EEESB_EEENS5_IJSC_S17_EEEEEEEESI_SJ_SI_SJ_NS1E_6fusion15FusionCallbacksIS1I_NS1Q_17LinearCombinationISI_fSI_fLNS_15FloatRoundStyleE2EEES1J_S1P_JEEENS4_5SM1004TMEM4LOAD26SM100_TMEM_LOAD_32dp32b16xENS4_13SM90_TMA_LOADENS11_INS12_ILi1ELi4ELi3EEES15_NSS_INS5_IJS16_S1L_EEENS5_IJS1L_SC_EEEEEEENS4_39AutoVectorizingCopyWithAssumedAlignmentILi128EEENS4_14SM90_TMA_STOREES25_S27_S27_EEEvvEEEEvNT_6ParamsE,@function
        .size           _ZN7cutlass13device_kernelINS_4gemm6kernel13GemmUniversalIN4cute5tupleIJiiiiEEENS1_10collective13CollectiveMmaINS1_35MainloopSm100TmaUmmaWarpSpecializedILi3ELi2ELi4ENS5_IJNS4_1CILi2EEENSA_ILi1EEESC_EEEEENS5_IJNSA_ILi128EEESF_NSA_ILi256EEEEEENS_10bfloat16_tENS5_IJlSC_lEEESI_SJ_NS4_8TiledMMAINS4_8MMA_AtomIJNS4_26SM100_MMA_F16BF16_2x1SM_SSISI_SI_fLi128ELi128ELNS4_4UMMA5MajorE0ELSO_0ELNSN_7ScaleInE0ELSP_0EEEEEENS4_6LayoutINS5_IJSC_SC_SC_EEENS5_IJNSA_ILi0EEESU_SU_EEEEENS5_IJNS4_10UnderscoreESX_SX_EEEEENS4_18SM100_TMA_2SM_LOADENS4_14ComposedLayoutINS4_7SwizzleILi3ELi4ELi3EEENS4_18smem_ptr_flag_bitsILi16EEENSS_INS5_IJNSA_ILi8EEENSA_ILi64EEEEEENS5_IJS17_SC_EEEEEEEvNS4_8identityES10_S1B_vS1C_EENS_8epilogue10collective18CollectiveEpilogueINS1E_23Sm100TmaWarpSpecializedILi4ELi2ELi16ELb1ELb0EEEJNS5_IJS17_SF_SG_EEENS5_IJNSS_IS17_SC_EENSS_INS5_IJNSA_ILi16EEESB_EEENS5_IJSC_S17_EEEEEEEESI_SJ_SI_SJ_NS1E_6fusion15FusionCallbacksIS1I_NS1Q_17LinearCombinationISI_fSI_fLNS_15FloatRoundStyleE2EEES1J_S1P_JEEENS4_5SM1004TMEM4LOAD26SM100_TMEM_LOAD_32dp32b16xENS4_13SM90_TMA_LOADENS11_INS12_ILi1ELi4ELi3EEES15_NSS_INS5_IJS16_S1L_EEENS5_IJS1L_SC_EEEEEEENS4_39AutoVectorizingCopyWithAssumedAlignmentILi128EEENS4_14SM90_TMA_STOREES25_S27_S27_EEEvvEEEEvNT_6ParamsE,(.L_x_198 - _ZN7cutlass13device_kernelINS_4gemm6kernel13GemmUniversalIN4cute5tupleIJiiiiEEENS1_10collective13CollectiveMmaINS1_35MainloopSm100TmaUmmaWarpSpecializedILi3ELi2ELi4ENS5_IJNS4_1CILi2EEENSA_ILi1EEESC_EEEEENS5_IJNSA_ILi128EEESF_NSA_ILi256EEEEEENS_10bfloat16_tENS5_IJlSC_lEEESI_SJ_NS4_8TiledMMAINS4_8MMA_AtomIJNS4_26SM100_MMA_F16BF16_2x1SM_SSISI_SI_fLi128ELi128ELNS4_4UMMA5MajorE0ELSO_0ELNSN_7ScaleInE0ELSP_0EEEEEENS4_6LayoutINS5_IJSC_SC_SC_EEENS5_IJNSA_ILi0EEESU_SU_EEEEENS5_IJNS4_10UnderscoreESX_SX_EEEEENS4_18SM100_TMA_2SM_LOADENS4_14ComposedLayoutINS4_7SwizzleILi3ELi4ELi3EEENS4_18smem_ptr_flag_bitsILi16EEENSS_INS5_IJNSA_ILi8EEENSA_ILi64EEEEEENS5_IJS17_SC_EEEEEEEvNS4_8identityES10_S1B_vS1C_EENS_8epilogue10collective18CollectiveEpilogueINS1E_23Sm100TmaWarpSpecializedILi4ELi2ELi16ELb1ELb0EEEJNS5_IJS17_SF_SG_EEENS5_IJNSS_IS17_SC_EENSS_INS5_IJNSA_ILi16EEESB_EEENS5_IJSC_S17_EEEEEEEESI_SJ_SI_SJ_NS1E_6fusion15FusionCallbacksIS1I_NS1Q_17LinearCombinationISI_fSI_fLNS_15FloatRoundStyleE2EEES1J_S1P_JEEENS4_5SM1004TMEM4LOAD26SM100_TMEM_LOAD_32dp32b16xENS4_13SM90_TMA_LOADENS11_INS12_ILi1ELi4ELi3EEES15_NSS_INS5_IJS16_S1L_EEENS5_IJS1L_SC_EEEEEEENS4_39AutoVectorizingCopyWithAssumedAlignmentILi128EEENS4_14SM90_TMA_STOREES25_S27_S27_EEEvvEEEEvNT_6ParamsE)
        .other          _ZN7cutlass13device_kernelINS_4gemm6kernel13GemmUniversalIN4cute5tupleIJiiiiEEENS1_10collective13CollectiveMmaINS1_35MainloopSm100TmaUmmaWarpSpecializedILi3ELi2ELi4ENS5_IJNS4_1CILi2EEENSA_ILi1EEESC_EEEEENS5_IJNSA_ILi128EEESF_NSA_ILi256EEEEEENS_10bfloat16_tENS5_IJlSC_lEEESI_SJ_NS4_8TiledMMAINS4_8MMA_AtomIJNS4_26SM100_MMA_F16BF16_2x1SM_SSISI_SI_fLi128ELi128ELNS4_4UMMA5MajorE0ELSO_0ELNSN_7ScaleInE0ELSP_0EEEEEENS4_6LayoutINS5_IJSC_SC_SC_EEENS5_IJNSA_ILi0EEESU_SU_EEEEENS5_IJNS4_10UnderscoreESX_SX_EEEEENS4_18SM100_TMA_2SM_LOADENS4_14ComposedLayoutINS4_7SwizzleILi3ELi4ELi3EEENS4_18smem_ptr_flag_bitsILi16EEENSS_INS5_IJNSA_ILi8EEENSA_ILi64EEEEEENS5_IJS17_SC_EEEEEEEvNS4_8identityES10_S1B_vS1C_EENS_8epilogue10collective18CollectiveEpilogueINS1E_23Sm100TmaWarpSpecializedILi4ELi2ELi16ELb1ELb0EEEJNS5_IJS17_SF_SG_EEENS5_IJNSS_IS17_SC_EENSS_INS5_IJNSA_ILi16EEESB_EEENS5_IJSC_S17_EEEEEEEESI_SJ_SI_SJ_NS1E_6fusion15FusionCallbacksIS1I_NS1Q_17LinearCombinationISI_fSI_fLNS_15FloatRoundStyleE2EEES1J_S1P_JEEENS4_5SM1004TMEM4LOAD26SM100_TMEM_LOAD_32dp32b16xENS4_13SM90_TMA_LOADENS11_INS12_ILi1ELi4ELi3EEES15_NSS_INS5_IJS16_S1L_EEENS5_IJS1L_SC_EEEEEEENS4_39AutoVectorizingCopyWithAssumedAlignmentILi128EEENS4_14SM90_TMA_STOREES25_S27_S27_EEEvvEEEEvNT_6ParamsE,@"STO_CUDA_ENTRY STV_DEFAULT"
_ZN7cutlass13device_kernelINS_4gemm6kernel13GemmUniversalIN4cute5tupleIJiiiiEEENS1_10collective13CollectiveMmaINS1_35MainloopSm100TmaUmmaWarpSpecializedILi3ELi2ELi4ENS5_IJNS4_1CILi2EEENSA_ILi1EEESC_EEEEENS5_IJNSA_ILi128EEESF_NSA_ILi256EEEEEENS_10bfloat16_tENS5_IJlSC_lEEESI_SJ_NS4_8TiledMMAINS4_8MMA_AtomIJNS4_26SM100_MMA_F16BF16_2x1SM_SSISI_SI_fLi128ELi128ELNS4_4UMMA5MajorE0ELSO_0ELNSN_7ScaleInE0ELSP_0EEEEEENS4_6LayoutINS5_IJSC_SC_SC_EEENS5_IJNSA_ILi0EEESU_SU_EEEEENS5_IJNS4_10UnderscoreESX_SX_EEEEENS4_18SM100_TMA_2SM_LOADENS4_14ComposedLayoutINS4_7SwizzleILi3ELi4ELi3EEENS4_18smem_ptr_flag_bitsILi16EEENSS_INS5_IJNSA_ILi8EEENSA_ILi64EEEEEENS5_IJS17_SC_EEEEEEEvNS4_8identityES10_S1B_vS1C_EENS_8epilogue10collective18CollectiveEpilogueINS1E_23Sm100TmaWarpSpecializedILi4ELi2ELi16ELb1ELb0EEEJNS5_IJS17_SF_SG_EEENS5_IJNSS_IS17_SC_EENSS_INS5_IJNSA_ILi16EEESB_EEENS5_IJSC_S17_EEEEEEEESI_SJ_SI_SJ_NS1E_6fusion15FusionCallbacksIS1I_NS1Q_17LinearCombinationISI_fSI_fLNS_15FloatRoundStyleE2EEES1J_S1P_JEEENS4_5SM1004TMEM4LOAD26SM100_TMEM_LOAD_32dp32b16xENS4_13SM90_TMA_LOADENS11_INS12_ILi1ELi4ELi3EEES15_NSS_INS5_IJS16_S1L_EEENS5_IJS1L_SC_EEEEEEENS4_39AutoVectorizingCopyWithAssumedAlignmentILi128EEENS4_14SM90_TMA_STOREES25_S27_S27_EEEvvEEEEvNT_6ParamsE:
[----:B------:R-:W1:Y:S01]  /*0000*/  LDC R1, c[0x0][0x37c] ;  /* 0x0000df00ff017b82 */ /* 0x000e620000000800 */
[----:B------:R-:W2:Y:S01]  /*0010*/  S2R R72, SR_TID.X ;  /* 0x0000000000487919 */ /* 0x000ea20000002100 */
[----:B------:R-:W3:Y:S06]  /*0020*/  LDCU.64 UR8, c[0x0][0x890] ;  /* 0x00011200ff0877ac */ /* 0x000eec0008000a00 */
[----:B------:R-:W4:Y:S01]  /*0030*/  S2UR UR54, SR_CgaCtaId ;  /* 0x00000000003679c3 */ /* 0x000f220000008800 */
[----:B------:R-:W-:Y:S02]  /*0040*/  PRMT R59, RZ, 0x7610, R59 ;  /* 0x00007610ff3b7816 */ /* 0x000fe4000000003b */
[----:B------:R-:W-:Y:S01]  /*0050*/  ELECT P1, URZ, PT ;  /* 0x0000000000ff782f */ /* 0x000fe20003820000 */
[----:B------:R-:W1:Y:S01]  /*0060*/  LDCU.64 UR52, c[0x0][0x358] ;  /* 0x00006b00ff3477ac */ /* 0x000e620008000a00 */
[----:B---3--:R-:W-:-:S04]  /*0070*/  UISETP.NE.U32.AND UP0, UPT, UR8, URZ, UPT ;  /* 0x000000ff0800728c */ /* 0x008fc8000bf05070 */
[----:B------:R-:W-:Y:S02]  /*0080*/  UISETP.NE.AND.EX UP0, UPT, UR9, URZ, UPT, UP0 ;  /* 0x000000ff0900728c */ /* 0x000fe4000bf05300 */
[----:B----4-:R-:W-:Y:S02]  /*0090*/  ULOP3.LUT UR5, UR54, 0x1, URZ, 0xc0, !UPT ;  /* 0x0000000136057892 */ /* 0x010fe4000f8ec0ff */
[----:B------:R-:W-:Y:S01]  /*00a0*/  ULOP3.LUT UR4, UR54, 0x1, URZ, 0x3c, !UPT ;  /* 0x0000000136047892 */ /* 0x000fe2000f8e3cff */
[----:B--2---:R-:W-:-:S03]  /*00b0*/  SHF.R.U32.HI R66, RZ, 0x5, R72 ;  /* 0x00000005ff427819 */ /* 0x004fc60000011648 */
[----:B------:R-:W-:Y:S02]  /*00c0*/  IMAD.U32 R12, RZ, RZ, UR5 ;  /* 0x00000005ff0c7e24 */ /* 0x000fe4000f8e00ff */
[----:B------:R-:W-:Y:S01]  /*00d0*/  IMAD.U32 R9, RZ, RZ, UR4 ;  /* 0x00000004ff097e24 */ /* 0x000fe2000f8e00ff */
[----:B------:R-:W2:Y:S02]  /*00e0*/  SHFL.IDX PT, R0, R66, RZ, 0x1f ;  /* 0x00001fff42007589 */ /* 0x000ea400000e0000 */
[----:B--2---:R-:W-:Y:S01]  /*00f0*/  R2UR UR10, R0 ;  /* 0x00000000000a72ca */ /* 0x004fe200000e0000 */
[----:B-1----:R-:W-:-:S14]  /*0100*/  BRA.U UP0, `(.L_x_0) ;  /* 0x00000001002c7547 */ /* 0x002fdc000b800000 */
[----:B------:R-:W1:Y:S02]  /*0110*/  LDCU.64 UR4, c[0x0][0x888] ;  /* 0x00011100ff0477ac */ /* 0x000e640008000a00 */
[----:B-1----:R-:W-:-:S04]  /*0120*/  UISETP.NE.U32.AND UP0, UPT, UR4, URZ, UPT ;  /* 0x000000ff0400728c */ /* 0x002fc8000bf05070 */
[----:B------:R-:W-:-:S09]  /*0130*/  UISETP.NE.AND.EX UP0, UPT, UR5, URZ, UPT, UP0 ;  /* 0x000000ff0500728c */ /* 0x000fd2000bf05300 */
[----:B------:R-:W-:Y:S05]  /*0140*/  BRA.U !UP0, `(.L_x_1) ;  /* 0x0000000108107547 */ /* 0x000fea000b800000 */
[----:B------:R-:W1:Y:S02]  /*0150*/  LDC.64 R2, c[0x0][0x888] ;  /* 0x00022200ff027b82 */ /* 0x000e640000000a00 */
[----:B-1----:R1:W5:Y:S01]  /*0160*/  LDG.E R35, desc[UR52][R2.64] ;  /* 0x0000003402237981 */ /* 0x002362000c1e1900 */
[----:B------:R-:W-:Y:S01]  /*0170*/  HFMA2 R59, -RZ, RZ, 0, 5.9604644775390625e-08 ;  /* 0x00000001ff3b7431 */ /* 0x000fe200000001ff */
[----:B------:R-:W-:Y:S05]  /*0180*/  BRA `(.L_x_0) ;  /* 0x00000000000c7947 */ /* 0x000fea0003800000 */
.L_x_1:
[----:B------:R-:W1:Y:S01]  /*0190*/  LDCU UR4, c[0x0][0x880] ;  /* 0x00011000ff0477ac */ /* 0x000e620008000800 */
[----:B------:R-:W-:Y:S01]  /*01a0*/  HFMA2 R59, -RZ, RZ, 0, 5.9604644775390625e-08 ;  /* 0x00000001ff3b7431 */ /* 0x000fe200000001ff */
[----:B-1----:R-:W-:-:S07]  /*01b0*/  MOV R35, UR4 ;  /* 0x0000000400237c02 */ /* 0x002fce0008000f00 */
.L_x_0:
[----:B------:R-:W2:Y:S02]  /*01c0*/  LDCU.64 UR4, c[0x0][0x8b0] ;  /* 0x00011600ff0477ac */ /* 0x000ea40008000a00 */
[----:B--2---:R-:W-:-:S04]  /*01d0*/  UISETP.NE.U32.AND UP0, UPT, UR4, URZ, UPT ;  /* 0x000000ff0400728c */ /* 0x004fc8000bf05070 */
[----:B------:R-:W-:-:S09]  /*01e0*/  UISETP.NE.AND.EX UP0, UPT, UR5, URZ, UPT, UP0 ;  /* 0x000000ff0500728c */ /* 0x000fd2000bf05300 */
[----:B------:R-:W-:Y:S05]  /*01f0*/  BRA.U UP0, `(.L_x_2) ;  /* 0x0000000100247547 */ /* 0x000fea000b800000 */
[----:B------:R-:W2:Y:S02]  /*0200*/  LDCU.64 UR4, c[0x0][0x8a8] ;  /* 0x00011500ff0477ac */ /* 0x000ea40008000a00 */
[----:B--2---:R-:W-:-:S04]  /*0210*/  UISETP.NE.U32.AND UP0, UPT, UR4, URZ, UPT ;  /* 0x000000ff0400728c */ /* 0x004fc8000bf05070 */
[----:B------:R-:W-:-:S09]  /*0220*/  UISETP.NE.AND.EX UP0, UPT, UR5, URZ, UPT, UP0 ;  /* 0x000000ff0500728c */ /* 0x000fd2000bf05300 */
[----:B------:R-:W-:Y:S05]  /*0230*/  BRA.U !UP0, `(.L_x_3) ;  /* 0x00000001080c7547 */ /* 0x000fea000b800000 */
[----:B------:R-:W2:Y:S02]  /*0240*/  LDC.64 R32, c[0x0][0x8a8] ;  /* 0x00022a00ff207b82 */ /* 0x000ea40000000a00 */
[----:B--2---:R2:W5:Y:S01]  /*0250*/  LDG.E R32, desc[UR52][R32.64] ;  /* 0x0000003420207981 */ /* 0x004562000c1e1900 */
[----:B------:R-:W-:Y:S05]  /*0260*/  BRA `(.L_x_2) ;  /* 0x0000000000087947 */ /* 0x000fea0003800000 */
.L_x_3:
[----:B------:R-:W2:Y:S02]  /*0270*/  LDCU UR4, c[0x0][0x8a0] ;  /* 0x00011400ff0477ac */ /* 0x000ea40008000800 */
[----:B--2---:R-:W-:Y:S02]  /*0280*/  MOV R32, UR4 ;  /* 0x0000000400207c02 */ /* 0x004fe40008000f00 */
.L_x_2:
[----:B------:R-:W-:Y:S01]  /*0290*/  IMAD.U32 R0, RZ, RZ, UR10 ;  /* 0x0000000aff007e24 */ /* 0x000fe2000f8e00ff */
[----:B------:R-:W-:Y:S04]  /*02a0*/  BSSY.RECONVERGENT B0, `(.L_x_4) ;  /* 0x000000c000007945 */ /* 0x000fe80003800200 */
[C---:B------:R-:W-:Y:S02]  /*02b0*/  ISETP.NE.OR P2, PT, R0.reuse, 0x1, !P1 ;  /* 0x000000010000780c */ /* 0x040fe40004f45670 */
[----:B------:R-:W-:-:S11]  /*02c0*/  ISETP.NE.OR P0, PT, R0, 0x3, !P1 ;  /* 0x000000030000780c */ /* 0x000fd60004f05670 */
[----:B------:R-:W-:Y:S05]  /*02d0*/  @P2 BRA `(.L_x_5) ;  /* 0x0000000000202947 */ /* 0x000fea0003800000 */
[----:B------:R-:W3:Y:S02]  /*02e0*/  LDCU.64 UR4, c[0x0][0x348] ;  /* 0x00006900ff0477ac */ /* 0x000ee40008000a00 */
[----:B---3--:R-:W-:Y:S02]  /*02f0*/  UIADD3 UR6, UP1, UPT, UR4, 0x80, URZ ;  /* 0x0000008004067890 */ /* 0x008fe4000ff3e0ff */
[----:B------:R-:W-:Y:S02]  /*0300*/  UIADD3 UR4, UP0, UPT, UR4, 0x180, URZ ;  /* 0x0000018004047890 */ /* 0x000fe4000ff1e0ff */
[----:B------:R-:W-:Y:S02]  /*0310*/  UIADD3.X UR7, UPT, UPT, URZ, UR5, URZ, UP1, !UPT ;  /* 0x00000005ff077290 */ /* 0x000fe40008ffe4ff */
[----:B------:R-:W-:-:S07]  /*0320*/  UIADD3.X UR5, UPT, UPT, URZ, UR5, URZ, UP0, !UPT ;  /* 0x00000005ff057290 */ /* 0x000fce00087fe4ff */
[----:B------:R3:W-:Y:S02]  /*0330*/  UTMACCTL.PF [UR6] ;  /* 0x00000000060079b9 */ /* 0x0007e40008040000 */
[----:B------:R3:W-:Y:S02]  /*0340*/  UTMACCTL.PF [UR4] ;  /* 0x00000000040079b9 */ /* 0x0007e40008040000 */
[----:B---3--:R-:W-:Y:S01]  /*0350*/  NOP ;  /* 0x0000000000007918 */ /* 0x008fe20000000000 */
.L_x_5:
[----:B------:R-:W-:Y:S05]  /*0360*/  BSYNC.RECONVERGENT B0 ;  /* 0x0000000000007941 */ /* 0x000fea0003800200 */
.L_x_4:
[----:B------:R-:W-:Y:S04]  /*0370*/  BSSY.RECONVERGENT B0, `(.L_x_6) ;  /* 0x000000a000007945 */ /* 0x000fe80003800200 */
        /* <DEDUP_REMOVED lines=9> */
.L_x_7:
[----:B------:R-:W-:Y:S05]  /*0410*/  BSYNC.RECONVERGENT B0 ;  /* 0x0000000000007941 */ /* 0x000fea0003800200 */
.L_x_6:
[----:B------:R-:W3:Y:S01]  /*0420*/  LDCU.64 UR4, c[0x0][0x888] ;  /* 0x00011100ff0477ac */ /* 0x000ee20008000a00 */
[----:B------:R-:W-:Y:S02]  /*0430*/  UISETP.EQ.U32.AND UP1, UPT, UR8, URZ, UPT ;  /* 0x000000ff0800728c */ /* 0x000fe4000bf22070 */
[----:B------:R-:W-:Y:S02]  /*0440*/  UPLOP3.LUT UP5, UPT, UPT, UPT, UPT, 0x80, 0x8 ;  /* 0x000000000008789c */ /* 0x000fe40003faf070 */
[----:B---3--:R-:W-:-:S04]  /*0450*/  UISETP.NE.U32.AND UP0, UPT, UR4, URZ, UPT ;  /* 0x000000ff0400728c */ /* 0x008fc8000bf05070 */
[----:B------:R-:W-:-:S04]  /*0460*/  UISETP.NE.AND.EX UP0, UPT, UR5, URZ, UPT, UP0 ;  /* 0x000000ff0500728c */ /* 0x000fc8000bf05300 */
[----:B------:R-:W-:-:S04]  /*0470*/  UISETP.EQ.OR.EX UP2, UPT, UR9, URZ, !UP0, UP1 ;  /* 0x000000ff0900728c */ /* 0x000fc8000c742710 */
[----:B------:R-:W-:-:S05]  /*0480*/  UP2UR UR50, UPR, URZ, 0x4 ;  /* 0x00000004ff327883 */ /* 0x000fca0008000000 */
[----:B------:R-:W-:Y:S07]  /*0490*/  BRA.U !UP2, `(.L_x_8) ;  /* 0x000000010a207547 */ /* 0x000fee000b800000 */
[----:B------:R-:W-:Y:S01]  /*04a0*/  UISETP.NE.U32.AND UP2, UPT, UR8, URZ, UPT ;  /* 0x000000ff0800728c */ /* 0x000fe2000bf45070 */
[----:B-----5:R-:W-:Y:S01]  /*04b0*/  FSETP.NEU.AND P0, PT, R35, RZ, PT ;  /* 0x000000ff2300720b */ /* 0x020fe20003f0d000 */
[----:B------:R-:W-:Y:S02]  /*04c0*/  USEL UR4, URZ, 0xffffffff, UP0 ;  /* 0xffffffffff047887 */ /* 0x000fe40008000000 */
[----:B------:R-:W-:-:S10]  /*04d0*/  UISETP.NE.AND.EX UP2, UPT, UR9, URZ, UPT, UP2 ;  /* 0x000000ff0900728c */ /* 0x000fd4000bf45320 */
[----:B------:R-:W-:Y:S01]  /*04e0*/  VOTEU.ANY UP1, P0 ;  /* 0x0000000000ff7886 */ /* 0x000fe20000020100 */
[----:B------:R-:W-:-:S04]  /*04f0*/  @!UP2 USEL UR4, URZ, 0xffffffff, UP1 ;  /* 0xffffffffff04a887 */ /* 0x000fc80008800000 */
[----:B------:R-:W-:-:S04]  /*0500*/  ULOP3.LUT UR4, UR4, 0x1, URZ, 0xc0, !UPT ;  /* 0x0000000104047892 */ /* 0x000fc8000f8ec0ff */
[----:B------:R-:W-:-:S11]  /*0510*/  UISETP.NE.U32.AND UP5, UPT, UR4, 0x1, UPT ;  /* 0x000000010400788c */ /* 0x000fd6000bfa5070 */
.L_x_8:
[----:B------:R-:W3:Y:S01]  /*0520*/  SHFL.IDX PT, R0, R66, RZ, 0x1f ;  /* 0x00001fff42007589 */ /* 0x000ee200000e0000 */
[----:B------:R-:W-:Y:S01]  /*0530*/  R2UR UR4, R12 ;  /* 0x000000000c0472ca */ /* 0x000fe200000e0000 */
[----:B------:R-:W-:-:S04]  /*0540*/  UISETP.NE.AND UP1, UPT, UR10, 0x2, UPT ;  /* 0x000000020a00788c */ /* 0x000fc8000bf25270 */
[----:B------:R-:W-:-:S08]  /*0550*/  USEL UR45, URZ, 0x1, UP1 ;  /* 0x00000001ff2d7887 */ /* 0x000fd00008800000 */
[----:B------:R-:W-:-:S06]  /*0560*/  UISETP.EQ.AND UP2, UPT, UR4, URZ, !UP1 ;  /* 0x000000ff0400728c */ /* 0x000fcc000cf42270 */
[----:B------:R-:W-:Y:S02]  /*0570*/  PLOP3.LUT P5, PT, P1, PT, UP2, 0x80, 0x8 ;  /* 0x000000000008781c */ /* 0x000fe40000faf028 */
[----:B---3--:R-:W-:-:S13]  /*0580*/  ISETP.NE.AND P0, PT, R0, RZ, PT ;  /* 0x000000ff0000720c */ /* 0x008fda0003f05270 */
[----:B------:R-:W-:Y:S05]  /*0590*/  @P0 BRA `(.L_x_9) ;  /* 0x00000000003c0947 */ /* 0x000fea0003800000 */
[----:B------:R-:W-:Y:S01]  /*05a0*/  UMOV UR4, 0x400 ;  /* 0x0000040000047882 */ /* 0x000fe20000000000 */
[----:B------:R-:W-:Y:S01]  /*05b0*/  UMOV UR6, 0x1 ;  /* 0x0000000100067882 */ /* 0x000fe20000000000 */
[----:B------:R-:W-:Y:S02]  /*05c0*/  ULEA UR4, UR54, UR4, 0x18 ;  /* 0x0000000436047291 */ /* 0x000fe4000f8ec0ff */
[----:B------:R-:W-:-:S04]  /*05d0*/  UIADD3 UR6, UPT, UPT, -UR6, 0x100000, URZ ;  /* 0x0010000006067890 */ /* 0x000fc8000fffe1ff */
[----:B------:R-:W-:Y:S02]  /*05e0*/  USHF.L.U32 UR7, UR6, 0xb, URZ ;  /* 0x0000000b06077899 */ /* 0x000fe400080006ff */
[----:B------:R-:W-:Y:S01]  /*05f0*/  USHF.L.U32 UR6, UR6, 0x1, URZ ;  /* 0x0000000106067899 */ /* 0x000fe200080006ff */
[----:B------:R-:W-:Y:S01]  /*0600*/  ELECT P0, URZ, PT ;  /* 0x0000000000ff782f */ /* 0x000fe20003800000 */
[----:B------:R-:W3:Y:S10]  /*0610*/  FENCE.VIEW.ASYNC.S ;  /* 0x00000000000073c6 */ /* 0x000ef40000000000 */
[----:B---3--:R3:W4:Y:S01]  /*0620*/  SYNCS.EXCH.64 URZ, [UR4], UR6 ;  /* 0x0000000604ff75b2 */ /* 0x0087220008000100 */
[----:B------:R3:W1:Y:S01]  /*0630*/  SYNCS.EXCH.64 URZ, [UR4+0x18], UR6 ;  /* 0x0000180604ff75b2 */ /* 0x0006620008000100 */
[----:B------:R3:W1:Y:S01]  /*0640*/  SYNCS.EXCH.64 URZ, [UR4+0x8], UR6 ;  /* 0x0000080604ff75b2 */ /* 0x0006620008000100 */
[----:B------:R3:W1:Y:S01]  /*0650*/  SYNCS.EXCH.64 URZ, [UR4+0x20], UR6 ;  /* 0x0000200604ff75b2 */ /* 0x0006620008000100 */
[----:B------:R3:W1:Y:S01]  /*0660*/  SYNCS.EXCH.64 URZ, [UR4+0x10], UR6 ;  /* 0x0000100604ff75b2 */ /* 0x0006620008000100 */
[----:B------:R3:W1:Y:S01]  /*0670*/  SYNCS.EXCH.64 URZ, [UR4+0x28], UR6 ;  /* 0x0000280604ff75b2 */ /* 0x0006620008000100 */
[----:B------:R-:W-:Y:S01]  /*0680*/  NOP ;  /* 0x0000000000007918 */ /* 0x000fe20000000000 */
.L_x_9:
[----:B------:R-:W2:Y:S01]  /*0690*/  SHFL.IDX PT, R0, R66, RZ, 0x1f ;  /* 0x00001fff42007589 */ /* 0x000ea200000e0000 */
[----:B------:R-:W-:Y:S01]  /*06a0*/  NOP ;  /* 0x0000000000007918 */ /* 0x000fe20000000000 */
[----:B--2---:R-:W-:-:S13]  /*06b0*/  ISETP.NE.AND P0, PT, R0, 0x1, PT ;  /* 0x000000010000780c */ /* 0x004fda0003f05270 */
[----:B------:R-:W-:Y:S05]  /*06c0*/  @P0 BRA `(.L_x_10) ;  /* 0x0000000000540947 */ /* 0x000fea0003800000 */
[----:B---3--:R-:W-:Y:S01]  /*06d0*/  UMOV UR4, 0x400 ;  /* 0x0000040000047882 */ /* 0x008fe20000000000 */
[----:B------:R-:W-:Y:S01]  /*06e0*/  UMOV UR8, 0x20 ;  /* 0x0000002000087882 */ /* 0x000fe20000000000 */
[----:B------:R-:W-:Y:S01]  /*06f0*/  UMOV UR6, 0x80 ;  /* 0x0000008000067882 */ /* 0x000fe20000000000 */
[----:B------:R-:W-:Y:S02]  /*0700*/  ULEA UR4, UR54, UR4, 0x18 ;  /* 0x0000000436047291 */ /* 0x000fe4000f8ec0ff */
[----:B------:R-:W-:-:S04]  /*0710*/  UIADD3 UR8, UPT, UPT, -UR8, 0x100000, URZ ;  /* 0x0010000008087890 */ /* 0x000fc8000fffe1ff */
[----:B------:R-:W-:Y:S02]  /*0720*/  USHF.L.U32 UR9, UR8, 0xb, URZ ;  /* 0x0000000b08097899 */ /* 0x000fe400080006ff */
[----:B------:R-:W-:Y:S02]  /*0730*/  USHF.L.U32 UR8, UR8, 0x1, URZ ;  /* 0x0000000108087899 */ /* 0x000fe400080006ff */
[----:B------:R-:W-:-:S04]  /*0740*/  UIADD3 UR6, UPT, UPT, -UR6, 0x100000, URZ ;  /* 0x0010000006067890 */ /* 0x000fc8000fffe1ff */
[----:B------:R-:W-:Y:S02]  /*0750*/  USHF.L.U32 UR7, UR6, 0xb, URZ ;  /* 0x0000000b06077899 */ /* 0x000fe400080006ff */
[----:B------:R-:W-:Y:S01]  /*0760*/  USHF.L.U32 UR6, UR6, 0x1, URZ ;  /* 0x0000000106067899 */ /* 0x000fe200080006ff */
[----:B------:R-:W-:Y:S01]  /*0770*/  ELECT P0, URZ, PT ;  /* 0x0000000000ff782f */ /* 0x000fe20003800000 */
[----:B------:R-:W2:Y:S02]  /*0780*/  FENCE.VIEW.ASYNC.S ;  /* 0x00000000000073c6 */ /* 0x000ea40000000000 */
[----:B--2---:R2:W3:Y:S08]  /*0790*/  SYNCS.EXCH.64 URZ, [UR4+0x30], UR8 ;  /* 0x0000300804ff75b2 */ /* 0x0044f00008000100 */
[----:B------:R2:W1:Y:S01]  /*07a0*/  SYNCS.EXCH.64 URZ, [UR4+0x50], UR6 ;  /* 0x0000500604ff75b2 */ /* 0x0004620008000100 */
[----:B------:R2:W1:Y:S01]  /*07b0*/  SYNCS.EXCH.64 URZ, [UR4+0x38], UR8 ;  /* 0x0000380804ff75b2 */ /* 0x0004620008000100 */
[----:B------:R2:W1:Y:S01]  /*07c0*/  SYNCS.EXCH.64 URZ, [UR4+0x58], UR6 ;  /* 0x0000580604ff75b2 */ /* 0x0004620008000100 */
[----:B------:R2:W1:Y:S01]  /*07d0*/  SYNCS.EXCH.64 URZ, [UR4+0x40], UR8 ;  /* 0x0000400804ff75b2 */ /* 0x0004620008000100 */
[----:B------:R2:W1:Y:S01]  /*07e0*/  SYNCS.EXCH.64 URZ, [UR4+0x60], UR6 ;  /* 0x0000600604ff75b2 */ /* 0x0004620008000100 */
[----:B------:R2:W1:Y:S01]  /*07f0*/  SYNCS.EXCH.64 URZ, [UR4+0x48], UR8 ;  /* 0x0000480804ff75b2 */ /* 0x0004620008000100 */
[----:B------:R2:W1:Y:S01]  /*0800*/  SYNCS.EXCH.64 URZ, [UR4+0x68], UR6 ;  /* 0x0000680604ff75b2 */ /* 0x0004620008000100 */
[----:B------:R-:W-:Y:S01]  /*0810*/  NOP ;  /* 0x0000000000007918 */ /* 0x000fe20000000000 */
.L_x_10:
[----:B------:R-:W4:Y:S01]  /*0820*/  SHFL.IDX PT, R0, R66, RZ, 0x1f ;  /* 0x00001fff42007589 */ /* 0x000f2200000e0000 */
[----:B------:R-:W-:Y:S01]  /*0830*/  NOP ;  /* 0x0000000000007918 */ /* 0x000fe20000000000 */
[----:B----4-:R-:W-:-:S13]  /*0840*/  ISETP.NE.AND P0, PT, R0, 0x3, PT ;  /* 0x000000030000780c */ /* 0x010fda0003f05270 */
[----:B------:R-:W-:Y:S05]  /*0850*/  @P0 BRA `(.L_x_11) ;  /* 0x00000000002c0947 */ /* 0x000fea0003800000 */
[----:B--23--:R-:W-:Y:S01]  /*0860*/  UMOV UR6, 0x400 ;  /* 0x0000040000067882 */ /* 0x00cfe20000000000 */
[----:B------:R-:W-:Y:S01]  /*0870*/  UMOV UR4, 0x20 ;  /* 0x0000002000047882 */ /* 0x000fe20000000000 */
[----:B------:R-:W-:Y:S02]  /*0880*/  ULEA UR6, UR54, UR6, 0x18 ;  /* 0x0000000636067291 */ /* 0x000fe4000f8ec0ff */
[----:B------:R-:W-:-:S04]  /*0890*/  UIADD3 UR4, UPT, UPT, -UR4, 0x100000, URZ ;  /* 0x0010000004047890 */ /* 0x000fc8000fffe1ff */
[----:B------:R-:W-:Y:S02]  /*08a0*/  USHF.L.U32 UR5, UR4, 0xb, URZ ;  /* 0x0000000b04057899 */ /* 0x000fe400080006ff */
[----:B------:R-:W-:Y:S01]  /*08b0*/  USHF.L.U32 UR4, UR4, 0x1, URZ ;  /* 0x0000000104047899 */ /* 0x000fe200080006ff */
[----:B------:R-:W-:Y:S01]  /*08c0*/  ELECT P0, URZ, PT ;  /* 0x0000000000ff782f */ /* 0x000fe20003800000 */
[----:B------:R-:W2:Y:S10]  /*08d0*/  FENCE.VIEW.ASYNC.S ;  /* 0x00000000000073c6 */ /* 0x000eb40000000000 */
[----:B--2---:R4:W2:Y:S01]  /*08e0*/  SYNCS.EXCH.64 URZ, [UR6+0x70], UR4 ;  /* 0x0000700406ff75b2 */ /* 0x0048a20008000100 */
[----:B------:R4:W3:Y:S02]  /*08f0*/  SYNCS.EXCH.64 URZ, [UR6+0x78], UR4 ;  /* 0x0000780406ff75b2 */ /* 0x0008e40008000100 */
[----:B----4-:R-:W-:Y:S01]  /*0900*/  NOP ;  /* 0x0000000000007918 */ /* 0x010fe20000000000 */
.L_x_11:
[----:B------:R-:W4:Y:S01]  /*0910*/  SHFL.IDX PT, R0, R66, RZ, 0x1f ;  /* 0x00001fff42007589 */ /* 0x000f2200000e0000 */
[----:B------:R-:W-:Y:S01]  /*0920*/  NOP ;  /* 0x0000000000007918 */ /* 0x000fe20000000000 */
[----:B----4-:R-:W-:-:S13]  /*0930*/  ISETP.NE.AND P0, PT, R0, 0x4, PT ;  /* 0x000000040000780c */ /* 0x010fda0003f05270 */
[----:B------:R-:W-:Y:S05]  /*0940*/  @P0 BRA `(.L_x_12) ;  /* 0x0000000000480947 */ /* 0x000fea0003800000 */
[----:B--23--:R-:W-:Y:S01]  /*0950*/  UMOV UR4, 0x1e0 ;  /* 0x000001e000047882 */ /* 0x00cfe20000000000 */
[----:B------:R-:W-:Y:S01]  /*0960*/  UMOV UR6, 0x400 ;  /* 0x0000040000067882 */ /* 0x000fe20000000000 */
[----:B------:R-:W-:Y:S01]  /*0970*/  USEL UR4, UR4, 0x1a0, UP5 ;  /* 0x000001a004047887 */ /* 0x000fe2000a800000 */
        /* <DEDUP_REMOVED lines=10> */
[----:B--2---:R4:W2:Y:S08]  /*0a20*/  SYNCS.EXCH.64 URZ, [UR6+0x80], UR8 ;  /* 0x0000800806ff75b2 */ /* 0x0048b00008000100 */
[----:B------:R4:W3:Y:S01]  /*0a30*/  SYNCS.EXCH.64 URZ, [UR6+0x90], UR4 ;  /* 0x0000900406ff75b2 */ /* 0x0008e20008000100 */
[----:B------:R4:W1:Y:S01]  /*0a40*/  SYNCS.EXCH.64 URZ, [UR6+0x88], UR8 ;  /* 0x0000880806ff75b2 */ /* 0x0008620008000100 */
[----:B------:R4:W1:Y:S02]  /*0a50*/  SYNCS.EXCH.64 URZ, [UR6+0x98], UR4 ;  /* 0x0000980406ff75b2 */ /* 0x0008640008000100 */
[----:B----4-:R-:W-:Y:S01]  /*0a60*/  NOP ;  /* 0x0000000000007918 */ /* 0x010fe20000000000 */
.L_x_12:
[----:B------:R-:W4:Y:S01]  /*0a70*/  SHFL.IDX PT, R0, R66, RZ, 0x1f ;  /* 0x00001fff42007589 */ /* 0x000f2200000e0000 */
[----:B------:R-:W-:Y:S01]  /*0a80*/  NOP ;  /* 0x0000000000007918 */ /* 0x000fe20000000000 */
[----:B----4-:R-:W-:-:S13]  /*0a90*/  ISETP.NE.AND P0, PT, R0, 0x5, PT ;  /* 0x000000050000780c */ /* 0x010fda0003f05270 */
[----:B------:R-:W-:Y:S05]  /*0aa0*/  @P0 BRA `(.L_x_13) ;  /* 0x0000000000540947 */ /* 0x000fea0003800000 */
[----:B--23--:R-:W-:Y:S01]  /*0ab0*/  UMOV UR4, 0x400 ;  /* 0x0000040000047882 */ /* 0x00cfe20000000000 */
        /* <DEDUP_REMOVED lines=14> */
[----:B------:R4:W1:Y:S01]  /*0ba0*/  SYNCS.EXCH.64 URZ, [UR4+0xc8], UR8 ;  /* 0x0000c80804ff75b2 */ /* 0x0008620008000100 */
[----:B------:R4:W1:Y:S01]  /*0bb0*/  SYNCS.EXCH.64 URZ, [UR4+0xb0], UR6 ;  /* 0x0000b00604ff75b2 */ /* 0x0008620008000100 */
[----:B------:R4:W1:Y:S01]  /*0bc0*/  SYNCS.EXCH.64 URZ, [UR4+0xd0], UR8 ;  /* 0x0000d00804ff75b2 */ /* 0x0008620008000100 */
[----:B------:R4:W1:Y:S01]  /*0bd0*/  SYNCS.EXCH.64 URZ, [UR4+0xb8], UR6 ;  /* 0x0000b80604ff75b2 */ /* 0x0008620008000100 */
[----:B------:R4:W1:Y:S02]  /*0be0*/  SYNCS.EXCH.64 URZ, [UR4+0xd8], UR8 ;  /* 0x0000d80804ff75b2 */ /* 0x0008640008000100 */
[----:B----4-:R-:W-:Y:S01]  /*0bf0*/  NOP ;  /* 0x0000000000007918 */ /* 0x010fe20000000000 */
.L_x_13:
[----:B------:R-:W4:Y:S01]  /*0c00*/  SHFL.IDX PT, R0, R66, RZ, 0x1f ;  /* 0x00001fff42007589 */ /* 0x000f2200000e0000 */
[----:B------:R-:W-:Y:S01]  /*0c10*/  ISETP.NE.OR P1, PT, RZ, UR10, !P1 ;  /* 0x0000000aff007c0c */ /* 0x000fe2000cf25670 */
        /* <DEDUP_REMOVED lines=12> */
[----:B------:R4:W3:Y:S01]  /*0ce0*/  SYNCS.EXCH.64 URZ, [UR4+0xf0], UR6 ;  /* 0x0000f00604ff75b2 */ /* 0x0008e20008000100 */
[----:B------:R4:W1:Y:S01]  /*0cf0*/  SYNCS.EXCH.64 URZ, [UR4+0xe8], UR6 ;  /* 0x0000e80604ff75b2 */ /* 0x0008620008000100 */
[----:B------:R4:W1:Y:S02]  /*0d00*/  SYNCS.EXCH.64 URZ, [UR4+0xf8], UR6 ;  /* 0x0000f80604ff75b2 */ /* 0x0008640008000100 */
[----:B----4-:R-:W-:Y:S01]  /*0d10*/  NOP ;  /* 0x0000000000007918 */ /* 0x010fe20000000000 */
.L_x_14:
[----:B------:R-:W-:Y:S01]  /*0d20*/  VOTEU.ALL UP1, P1 ;  /* 0x0000000000ff7886 */ /* 0x000fe20000820000 */
[----:B--23--:R-:W2:Y:S01]  /*0d30*/  LDCU UR7, c[0x0][0x36c] ;  /* 0x00006d80ff0777ac */ /* 0x00cea20008000800 */
[----:B------:R-:W-:Y:S01]  /*0d40*/  NOP ;  /* 0x0000000000007918 */ /* 0x000fe20000000000 */
[----:B------:R-:W-:Y:S01]  /*0d50*/  LOP3.LUT R10, R72, 0x1f, RZ, 0xc0, !PT ;  /* 0x0000001f480a7812 */ /* 0x000fe200078ec0ff */
[----:B------:R-:W-:Y:S01]  /*0d60*/  UMOV UR4, 0x20 ;  /* 0x0000002000047882 */ /* 0x000fe20000000000 */
[----:B------:R-:W-:Y:S01]  /*0d70*/  @!UP1 UMOV UR6, 0x400 ;  /* 0x0000040000069882 */ /* 0x000fe20000000000 */
[----:B------:R-:W-:-:S04]  /*0d80*/  @!UP1 UIADD3 UR4, UPT, UPT, -UR4, 0x100000, URZ ;  /* 0x0010000004049890 */ /* 0x000fc8000fffe1ff */
[----:B------:R-:W-:Y:S02]  /*0d90*/  @!UP1 USHF.L.U32 UR5, UR4, 0xb, URZ ;  /* 0x0000000b04059899 */ /* 0x000fe400080006ff */
[----:B------:R-:W-:Y:S02]  /*0da0*/  @!UP1 USHF.L.U32 UR4, UR4, 0x1, URZ ;  /* 0x0000000104049899 */ /* 0x000fe400080006ff */
[----:B------:R-:W-:Y:S01]  /*0db0*/  @!UP1 ULEA UR6, UR54, UR6, 0x18 ;  /* 0x0000000636069291 */ /* 0x000fe2000f8ec0ff */
[----:B------:R-:W-:Y:S01]  /*0dc0*/  VOTEU.ALL UP1, P1 ;  /* 0x0000000000ff7886 */ /* 0x000fe20000820000 */
[----:B------:R-:W-:Y:S01]  /*0dd0*/  UISETP.NE.AND UP4, UPT, UR10, URZ, UPT ;  /* 0x000000ff0a00728c */ /* 0x000fe2000bf85270 */
[----:B------:R-:W3:Y:S09]  /*0de0*/  FENCE.VIEW.ASYNC.S ;  /* 0x00000000000073c6 */ /* 0x000ef20000000000 */
[----:B---3--:R3:W4:Y:S01]  /*0df0*/  @!UP1 SYNCS.EXCH.64 URZ, [UR6+0x100], UR4 ;  /* 0x0001000406ff95b2 */ /* 0x0087220008000100 */
[----:B--2---:R-:W-:-:S09]  /*0e00*/  UISETP.EQ.U32.AND UP1, UPT, UR7, 0x1, UPT ;  /* 0x000000010700788c */ /* 0x004fd2000bf22070 */
[----:B------:R-:W-:Y:S05]  /*0e10*/  BRA.U !UP1, `(.L_x_15) ;  /* 0x0000000109087547 */ /* 0x000fea000b800000 */
[----:B-1--4-:R-:W-:Y:S01]  /*0e20*/  UCGABAR_ARV ;  /* 0x00000000000079c7 */ /* 0x012fe20008000000 */
[----:B------:R-:W-:Y:S05]  /*0e30*/  BRA `(.L_x_16) ;  /* 0x0000000000047947 */ /* 0x000fea0003800000 */
.L_x_15:
[----:B-1--4-:R-:W-:Y:S01]  /*0e40*/  NOP ;  /* 0x0000000000007918 */ /* 0x012fe20000000000 */
.L_x_16:
[----:B------:R-:W1:Y:S01]  /*0e50*/  S2R R11, SR_CTAID.X ;  /* 0x00000000000b7919 */ /* 0x000e620000002500 */
[----:B------:R-:W-:-:S05]  /*0e60*/  CS2R.32 R60, SR_CgaSize ;  /* 0x00000000003c7805 */ /* 0x000fca0000008a00 */
[----:B------:R-:W-:-:S05]  /*0e70*/  IMAD R60, R60, -0xa0, RZ ;  /* 0xffffff603c3c7824 */ /* 0x000fca00078e02ff */
[----:B---3--:R-:W-:-:S14]  /*0e80*/  R2UR UR5, R60 ;  /* 0x000000003c0572ca */ /* 0x008fdc00000e0000 */
[----:B------:R-:W2:Y:S01]  /*0e90*/  LDCU UR5, c[0x0][UR5+0x2b0] ;  /* 0x00005600050577ac */ /* 0x000ea20008000800 */
[----:B------:R-:W-:-:S05]  /*0ea0*/  CS2R.32 R0, SR_CgaSize ;  /* 0x0000000000007805 */ /* 0x000fca0000008a00 */
[----:B------:R-:W-:-:S06]  /*0eb0*/  IMAD R0, R0, -0xa0, RZ ;  /* 0xffffff6000007824 */ /* 0x000fcc00078e02ff */
[----:B------:R-:W3:Y:S01]  /*0ec0*/  LDC R0, c[0x0][R0+0x2a0] ;  /* 0x0000a80000007b82 */ /* 0x000ee20000000800 */
[----:B------:R-:W-:Y:S01]  /*0ed0*/  PRMT R8, RZ, 0x7610, R8 ;  /* 0x00007610ff087816 */ /* 0x000fe20000000008 */
[----:B------:R-:W4:Y:S01]  /*0ee0*/  S2R R20, SR_CTAID.Y ;  /* 0x0000000000147919 */ /* 0x000f220000002600 */
[----:B------:R-:W-:-:S05]  /*0ef0*/  CS2R.32 R60, SR_CgaSize ;  /* 0x00000000003c7805 */ /* 0x000fca0000008a00 */
[----:B------:R-:W-:-:S05]  /*0f00*/  IMAD R60, R60, -0xa0, RZ ;  /* 0xffffff603c3c7824 */ /* 0x000fca00078e02ff */
[----:B------:R-:W-:-:S14]  /*0f10*/  R2UR UR4, R60 ;  /* 0x000000003c0472ca */ /* 0x000fdc00000e0000 */
[----:B------:R-:W3:Y:S01]  /*0f20*/  LDCU UR4, c[0x0][UR4+0x2b4] ;  /* 0x00005680040477ac */ /* 0x000ee20008000800 */
[----:B------:R-:W-:Y:S01]  /*0f30*/  UISETP.NE.AND UP2, UPT, UR10, 0x2, UPT ;  /* 0x000000020a00788c */ /* 0x000fe2000bf45270 */
[----:B------:R-:W2:Y:S01]  /*0f40*/  LDC R13, c[0x0][0xb24] ;  /* 0x0002c900ff0d7b82 */ /* 0x000ea20000000800 */
[----:B------:R-:W-:-:S05]  /*0f50*/  CS2R.32 R58, SR_CgaSize ;  /* 0x00000000003a7805 */ /* 0x000fca0000008a00 */
[----:B------:R-:W-:-:S06]  /*0f60*/  IMAD R58, R58, -0xa0, RZ ;  /* 0xffffff603a3a7824 */ /* 0x000fcc00078e02ff */
[----:B------:R-:W3:Y:S08]  /*0f70*/  LDC R58, c[0x0][R58+0x2a4] ;  /* 0x0000a9003a3a7b82 */ /* 0x000ef00000000800 */
[----:B------:R-:W3:Y:S01]  /*0f80*/  LDC R26, c[0x0][0xb24] ;  /* 0x0002c900ff1a7b82 */ /* 0x000ee20000000800 */
[----:B-1----:R-:W-:Y:S01]  /*0f90*/  I2FP.F32.U32 R4, R11 ;  /* 0x0000000b00047245 */ /* 0x002fe20000201000 */
[----:B------:R-:W-:-:S06]  /*0fa0*/  IMAD.MOV.U32 R21, RZ, RZ, R11 ;  /* 0x000000ffff157224 */ /* 0x000fcc00078e000b */
[----:B------:R-:W1:Y:S01]  /*0fb0*/  S2UR UR60, SR_CTAID.Z ;  /* 0x00000000003c79c3 */ /* 0x000e620000002700 */
[----:B--2---:R-:W-:Y:S02]  /*0fc0*/  ISETP.GE.AND P0, PT, R13, 0x1, PT ;  /* 0x000000010d00780c */ /* 0x004fe40003f06270 */
[----:B----4-:R-:W-:Y:S01]  /*0fd0*/  I2FP.F32.U32 R2, R20 ;  /* 0x0000001400027245 */ /* 0x010fe20000201000 */
[----:B------:R-:W-:-:S04]  /*0fe0*/  FMUL R4, R4, UR5 ;  /* 0x0000000504047c20 */ /* 0x000fc80008400000 */
[----:B---3--:R-:W-:Y:S01]  /*0ff0*/  FMUL R2, R2, UR4 ;  /* 0x0000000402027c20 */ /* 0x008fe20008400000 */
[----:B------:R-:W2:Y:S01]  /*1000*/  F2I.U32.TRUNC.NTZ R60, R4 ;  /* 0x00000004003c7305 */ /* 0x000ea2000020f000 */
[----:B------:R-:W3:Y:S07]  /*1010*/  LDCU UR4, c[0x0][0xb30] ;  /* 0x00016600ff0477ac */ /* 0x000eee0008000800 */
[----:B------:R-:W4:Y:S01]  /*1020*/  F2I.U32.TRUNC.NTZ R3, R2 ;  /* 0x0000000200037305 */ /* 0x000f22000020f000 */
[----:B--2---:R-:W-:-:S04]  /*1030*/  IMAD.MOV R60, RZ, RZ, -R60 ;  /* 0x000000ffff3c7224 */ /* 0x004fc800078e0a3c */
[----:B------:R-:W-:Y:S01]  /*1040*/  IMAD R60, R0, R60, R11 ;  /* 0x0000003c003c7224 */ /* 0x000fe200078e020b */
[----:B------:R-:W-:Y:S01]  /*1050*/  PRMT R0, RZ, 0x7610, R0 ;  /* 0x00007610ff007816 */ /* 0x000fe20000000000 */
[----:B---3--:R-:W-:Y:S01]  /*1060*/  UISETP.NE.AND UP3, UPT, UR4, 0x1, UPT ;  /* 0x000000010400788c */ /* 0x008fe2000bf65270 */
[----:B----4-:R-:W-:-:S05]  /*1070*/  IADD3 R3, PT, PT, -R3, RZ, RZ ;  /* 0x000000ff03037210 */ /* 0x010fca0007ffe1ff */
[----:B------:R-:W-:Y:S01]  /*1080*/  IMAD R58, R58, R3, R20 ;  /* 0x000000033a3a7224 */ /* 0x000fe200078e0214 */
[----:B-1----:R-:W-:Y:S06]  /*1090*/  BRA.U UP4, `(.L_x_17) ;  /* 0x0000000104247547 */ /* 0x002fec000b800000 */
[----:B------:R-:W-:Y:S01]  /*10a0*/  ISETP.NE.AND P1, PT, R58, RZ, PT ;  /* 0x000000ff3a00720c */ /* 0x000fe20003f25270 */
[----:B------:R-:W-:Y:S01]  /*10b0*/  IMAD.MOV.U32 R0, RZ, RZ, 0x3 ;  /* 0x00000003ff007424 */ /* 0x000fe200078e00ff */
[C---:B------:R-:W-:Y:S02]  /*10c0*/  LOP3.LUT R3, R60.reuse, 0xfffffffe, RZ, 0xc0, !PT ;  /* 0xfffffffe3c037812 */ /* 0x040fe400078ec0ff */
[----:B------:R-:W-:Y:S02]  /*10d0*/  ISETP.LT.U32.OR P1, PT, R60, 0x2, !P1 ;  /* 0x000000023c00780c */ /* 0x000fe40004f21470 */
[----:B------:R-:W-:Y:S02]  /*10e0*/  SHF.L.U32 R0, R0, R3, RZ ;  /* 0x0000000300007219 */ /* 0x000fe400000006ff */
[----:B------:R-:W-:Y:S02]  /*10f0*/  SEL R5, RZ, 0x1, !P1 ;  /* 0x00000001ff057807 */ /* 0x000fe40004800000 */
[----:B------:R-:W-:-:S05]  /*1100*/  SEL R2, RZ, 0x2, !P1 ;  /* 0x00000002ff027807 */ /* 0x000fca0004800000 */
[----:B------:R-:W-:-:S05]  /*1110*/  IMAD.IADD R2, R5, 0x1, R2 ;  /* 0x0000000105027824 */ /* 0x000fca00078e0202 */
[----:B------:R-:W-:Y:S02]  /*1120*/  PRMT R8, R2, 0x7610, R8 ;  /* 0x0000761002087816 */ /* 0x000fe40000000008 */
.L_x_17:
[----:B------:R-:W-:Y:S05]  /*1130*/  @!P0 BRA `(.L_x_18) ;  /* 0x0000000000b88947 */ /* 0x000fea0003800000 */
[----:B------:R-:W1:Y:S01]  /*1140*/  LDC.64 R4, c[0x0][0xb18] ;  /* 0x0002c600ff047b82 */ /* 0x000e620000000a00 */
[----:B------:R-:W-:-:S07]  /*1150*/  ISETP.NE.AND P0, PT, R13, 0x1, PT ;  /* 0x000000010d00780c */ /* 0x000fce0003f05270 */
[----:B------:R-:W2:Y:S08]  /*1160*/  LDC R16, c[0x0][0xb0c] ;  /* 0x0002c300ff107b82 */ /* 0x000eb00000000800 */
[----:B------:R-:W3:Y:S08]  /*1170*/  LDC R15, c[0x0][0x370] ;  /* 0x0000dc00ff0f7b82 */ /* 0x000ef00000000800 */
[----:B------:R-:W4:Y:S01]  /*1180*/  LDC R18, c[0x0][0x374] ;  /* 0x0000dd00ff127b82 */ /* 0x000f220000000800 */
[----:B-1----:R-:W-:-:S07]  /*1190*/  ISETP.NE.AND P1, PT, R4, 0x1, PT ;  /* 0x000000010400780c */ /* 0x002fce0003f25270 */
[----:B------:R-:W3:Y:S01]  /*11a0*/  LDC.64 R6, c[0x0][0xb10] ;  /* 0x0002c400ff067b82 */ /* 0x000ee20000000a00 */
[----:B--2---:R-:W-:-:S07]  /*11b0*/  ISETP.NE.AND P2, PT, R16, 0x1, PT ;  /* 0x000000011000780c */ /* 0x004fce0003f45270 */
[----:B------:R-:W1:Y:S08]  /*11c0*/  LDC R14, c[0x0][0xb20] ;  /* 0x0002c800ff0e7b82 */ /* 0x000e700000000800 */
[----:B------:R-:W2:Y:S01]  /*11d0*/  LDC.64 R2, c[0x0][0xb28] ;  /* 0x0002ca00ff027b82 */ /* 0x000ea20000000a00 */
[----:B----4-:R-:W-:-:S04]  /*11e0*/  IMAD.HI.U32 R17, R18, R5, RZ ;  /* 0x0000000512117227 */ /* 0x010fc800078e00ff */
[----:B------:R-:W-:-:S04]  /*11f0*/  IMAD.HI.U32 R5, R20, R5, RZ ;  /* 0x0000000514057227 */ /* 0x000fc800078e00ff */
[----:B---3--:R-:W-:-:S04]  /*1200*/  IMAD.HI.U32 R22, R15, R6, RZ ;  /* 0x000000060f167227 */ /* 0x008fc800078e00ff */
[C---:B------:R-:W-:Y:S01]  /*1210*/  IMAD.HI.U32 R24, R11.reuse, R6, RZ ;  /* 0x000000060b187227 */ /* 0x040fe200078e00ff */
[-C--:B------:R-:W-:Y:S02]  /*1220*/  @P2 SHF.R.U32.HI R15, RZ, R7.reuse, R22 ;  /* 0x00000007ff0f2219 */ /* 0x080fe40000011616 */
[-C--:B-1----:R-:W-:Y:S02]  /*1230*/  @P1 SHF.R.U32.HI R18, RZ, R14.reuse, R17 ;  /* 0x0000000eff121219 */ /* 0x082fe40000011611 */
[----:B------:R-:W-:Y:S02]  /*1240*/  SHF.R.U32.HI R5, RZ, R14, R5 ;  /* 0x0000000eff057219 */ /* 0x000fe40000011605 */
[----:B------:R-:W-:Y:S02]  /*1250*/  SHF.R.U32.HI R24, RZ, R7, R24 ;  /* 0x00000007ff187219 */ /* 0x000fe40000011618 */
[----:B------:R-:W-:Y:S01]  /*1260*/  SEL R5, R20, R5, !P1 ;  /* 0x0000000514057207 */ /* 0x000fe20004800000 */
[----:B--2---:R-:W-:Y:S01]  /*1270*/  IMAD.HI.U32 R22, R18, R2, RZ ;  /* 0x0000000212167227 */ /* 0x004fe200078e00ff */
[----:B------:R-:W-:-:S02]  /*1280*/  SEL R21, R11, R24, !P2 ;  /* 0x000000180b157207 */ /* 0x000fc40005000000 */
[----:B------:R-:W-:Y:S01]  /*1290*/  IADD3 R7, PT, PT, -R5, RZ, RZ ;  /* 0x000000ff05077210 */ /* 0x000fe20007ffe1ff */
[----:B------:R-:W-:Y:S01]  /*12a0*/  IMAD.HI.U32 R6, R15, R2, RZ ;  /* 0x000000020f067227 */ /* 0x000fe200078e00ff */
[----:B------:R-:W-:-:S03]  /*12b0*/  @P0 SHF.R.U32.HI R18, RZ, R3, R22 ;  /* 0x00000003ff120219 */ /* 0x000fc60000011616 */
[----:B------:R-:W-:Y:S01]  /*12c0*/  IMAD R7, R4, R7, R20 ;  /* 0x0000000704077224 */ /* 0x000fe200078e0214 */
[----:B------:R-:W-:Y:S01]  /*12d0*/  @P0 SHF.R.U32.HI R15, RZ, R3, R6 ;  /* 0x00000003ff0f0219 */ /* 0x000fe20000011606 */
[----:B------:R-:W-:-:S04]  /*12e0*/  IMAD R18, R18, R13, RZ ;  /* 0x0000000d12127224 */ /* 0x000fc800078e02ff */
[----:B------:R-:W-:Y:S01]  /*12f0*/  IMAD R6, R15, R13, RZ ;  /* 0x0000000d0f067224 */ /* 0x000fe200078e02ff */
[----:B------:R-:W-:-:S04]  /*1300*/  ISETP.GE.AND P1, PT, R5, R18, PT ;  /* 0x000000120500720c */ /* 0x000fc80003f26270 */
[----:B------:R-:W-:Y:S01]  /*1310*/  ISETP.GE.OR P1, PT, R21, R6, P1 ;  /* 0x000000061500720c */ /* 0x000fe20000f26670 */
[----:B------:R-:W-:-:S05]  /*1320*/  IMAD.HI.U32 R6, R5, R2, RZ ;  /* 0x0000000205067227 */ /* 0x000fca00078e00ff */
[----:B------:R-:W-:-:S04]  /*1330*/  SHF.R.U32.HI R6, RZ, R3, R6 ;  /* 0x00000003ff067219 */ /* 0x000fc80000011606 */
[----:B------:R-:W-:-:S03]  /*1340*/  SEL R6, R5, R6, !P0 ;  /* 0x0000000605067207 */ /* 0x000fc60004000000 */
[----:B------:R-:W-:Y:S01]  /*1350*/  @!P1 IMAD.HI.U32 R14, R21, R2, RZ ;  /* 0x00000002150e9227 */ /* 0x000fe200078e00ff */
[----:B------:R-:W-:-:S04]  /*1360*/  IADD3 R2, PT, PT, -R6, RZ, RZ ;  /* 0x000000ff06027210 */ /* 0x000fc80007ffe1ff */
[----:B------:R-:W-:Y:S01]  /*1370*/  @!P1 SHF.R.U32.HI R14, RZ, R3, R14 ;  /* 0x00000003ff0e9219 */ /* 0x000fe2000001160e */
[----:B------:R-:W-:-:S03]  /*1380*/  IMAD R2, R13, R2, R5 ;  /* 0x000000020d027224 */ /* 0x000fc600078e0205 */
[----:B------:R-:W-:-:S05]  /*1390*/  @!P1 SEL R3, R21, R14, !P0 ;  /* 0x0000000e15039207 */ /* 0x000fca0004000000 */
[--C-:B------:R-:W-:Y:S02]  /*13a0*/  @!P1 IMAD.IADD R6, R6, 0x1, -R3.reuse ;  /* 0x0000000106069824 */ /* 0x100fe400078e0a03 */
[----:B------:R-:W-:Y:S01]  /*13b0*/  @!P1 IMAD R3, R2, R15, R3 ;  /* 0x0000000f02039224 */ /* 0x000fe200078e0203 */
[----:B------:R-:W-:Y:S01]  /*13c0*/  IADD3 R2, PT, PT, -R21, RZ, RZ ;  /* 0x000000ff15027210 */ /* 0x000fe20007ffe1ff */
[----:B------:R-:W-:Y:S02]  /*13d0*/  @!P1 IMAD R5, R6, R13, R21 ;  /* 0x0000000d06059224 */ /* 0x000fe400078e0215 */
[----:B------:R-:W-:Y:S02]  /*13e0*/  @!P1 IMAD.MOV.U32 R21, RZ, RZ, R3 ;  /* 0x000000ffff159224 */ /* 0x000fe400078e0003 */
[----:B------:R-:W-:Y:S02]  /*13f0*/  IMAD R2, R16, R2, R11 ;  /* 0x0000000210027224 */ /* 0x000fe400078e020b */
[----:B------:R-:W-:-:S02]  /*1400*/  IMAD R20, R5, R4, R7 ;  /* 0x0000000405147224 */ /* 0x000fc400078e0207 */
[----:B------:R-:W-:Y:S02]  /*1410*/  IMAD R21, R21, R16, R2 ;  /* 0x0000001015157224 */ /* 0x000fe400078e0202 */
.L_x_18:
[----:B------:R-:W-:Y:S05]  /*1420*/  BRA.U UP3, `(.L_x_19) ;  /* 0x0000000103407547 */ /* 0x000fea000b800000 */
[----:B------:R-:W1:Y:S08]  /*1430*/  LDC.64 R4, c[0x0][0xb10] ;  /* 0x0002c400ff047b82 */ /* 0x000e700000000a00 */
[----:B------:R-:W2:Y:S08]  /*1440*/  LDC.64 R2, c[0x0][0xb18] ;  /* 0x0002c600ff027b82 */ /* 0x000eb00000000a00 */
[----:B------:R-:W3:Y:S08]  /*1450*/  LDC R6, c[0x0][0xb20] ;  /* 0x0002c800ff067b82 */ /* 0x000ef00000000800 */
[----:B------:R-:W4:Y:S01]  /*1460*/  LDC R14, c[0x0][0xb0c] ;  /* 0x0002c300ff0e7b82 */ /* 0x000f220000000800 */
[----:B-1----:R-:W-:-:S05]  /*1470*/  IMAD.HI.U32 R4, R21, R4, RZ ;  /* 0x0000000415047227 */ /* 0x002fca00078e00ff */
[----:B------:R-:W-:Y:S01]  /*1480*/  SHF.R.U32.HI R4, RZ, R5, R4 ;  /* 0x00000005ff047219 */ /* 0x000fe20000011604 */
[----:B--2---:R-:W-:Y:S01]  /*1490*/  IMAD.HI.U32 R3, R20, R3, RZ ;  /* 0x0000000314037227 */ /* 0x004fe200078e00ff */
[----:B------:R-:W-:-:S04]  /*14a0*/  ISETP.NE.AND P0, PT, R2, 0x1, PT ;  /* 0x000000010200780c */ /* 0x000fc80003f05270 */
[----:B---3--:R-:W-:-:S04]  /*14b0*/  SHF.R.U32.HI R3, RZ, R6, R3 ;  /* 0x00000006ff037219 */ /* 0x008fc80000011603 */
[----:B------:R-:W-:Y:S02]  /*14c0*/  SEL R3, R20, R3, !P0 ;  /* 0x0000000314037207 */ /* 0x000fe40004000000 */
[----:B----4-:R-:W-:-:S04]  /*14d0*/  ISETP.NE.AND P1, PT, R14, 0x1, PT ;  /* 0x000000010e00780c */ /* 0x010fc80003f25270 */
[----:B------:R-:W-:-:S05]  /*14e0*/  SEL R6, R21, R4, !P1 ;  /* 0x0000000415067207 */ /* 0x000fca0004800000 */
[----:B------:R-:W-:Y:S02]  /*14f0*/  IMAD.IADD R4, R3, 0x1, -R6 ;  /* 0x0000000103047824 */ /* 0x000fe400078e0a06 */
[----:B------:R-:W-:Y:S02]  /*1500*/  IMAD.IADD R3, R6, 0x1, -R3 ;  /* 0x0000000106037824 */ /* 0x000fe400078e0a03 */
[----:B------:R-:W-:Y:S02]  /*1510*/  IMAD R21, R4, R14, R21 ;  /* 0x0000000e04157224 */ /* 0x000fe400078e0215 */
[----:B------:R-:W-:Y:S02]  /*1520*/  IMAD R20, R3, R2, R20 ;  /* 0x0000000203147224 */ /* 0x000fe400078e0214 */
.L_x_19:
[----:B------:R-:W-:Y:S05]  /*1530*/  BRA.U !UP1, `(.L_x_20) ;  /* 0x00000001090c7547 */ /* 0x000fea000b800000 */
[----:B------:R-:W-:Y:S01]  /*1540*/  UCGABAR_WAIT ;  /* 0x0000000000007dc7 */ /* 0x000fe20008000000 */
[----:B------:R-:W-:Y:S01]  /*1550*/  CCTL.IVALL ;  /* 0x00000000ff00798f */ /* 0x000fe20002000000 */
[----:B------:R-:W-:Y:S05]  /*1560*/  BRA `(.L_x_21) ;  /* 0x0000000000047947 */ /* 0x000fea0003800000 */
.L_x_20:
[----:B------:R-:W-:Y:S06]  /*1570*/  BAR.SYNC.DEFER_BLOCKING 0x0 ;  /* 0x0000000000007b1d */ /* 0x000fec0000010000 */
.L_x_21:
[----:B------:R-:W-:Y:S05]  /*1580*/  BRA.U UP2, `(.L_x_22) ;  /* 0x0000001502ac7547 */ /* 0x000fea000b800000 */
[----:B------:R-:W1:Y:S01]  /*1590*/  LDCU UR6, c[0x0][0x38c] ;  /* 0x00007180ff0677ac */ /* 0x000e620008000800 */
[----:B------:R-:W2:Y:S01]  /*15a0*/  LDC R9, c[0x0][0x370] ;  /* 0x0000dc00ff097b82 */ /* 0x000ea20000000800 */
[----:B------:R-:W-:Y:S01]  /*15b0*/  IMAD.SHL.U32 R16, R11, 0x40, RZ ;  /* 0x000000400b107824 */ /* 0x000fe200078e00ff */
[----:B------:R-:W-:Y:S01]  /*15c0*/  PLOP3.LUT P1, PT, PT, PT, UP5, 0x80, 0x8 ;  /* 0x000000000008781c */ /* 0x000fe20003f2f058 */
[----:B------:R-:W-:Y:S01]  /*15d0*/  HFMA2 R12, -RZ, RZ, 0, 0 ;  /* 0x00000000ff0c7431 */ /* 0x000fe200000001ff */
[----:B------:R-:W-:Y:S01]  /*15e0*/  UISETP.NE.AND UP1, UPT, UR10, URZ, UPT ;  /* 0x000000ff0a00728c */ /* 0x000fe2000bf25270 */
[----:B------:R-:W-:Y:S01]  /*15f0*/  ISETP.NE.AND P4, PT, R10, RZ, P5 ;  /* 0x000000ff0a00720c */ /* 0x000fe20002f85270 */
[----:B------:R-:W-:Y:S01]  /*1600*/  IMAD.MOV.U32 R15, RZ, RZ, 0x1 ;  /* 0x00000001ff0f7424 */ /* 0x000fe200078e00ff */
[----:B------:R-:W-:Y:S01]  /*1610*/  PLOP3.LUT P1, PT, P1, PT, PT, 0x8, 0x80 ;  /* 0x000000000080781c */ /* 0x000fe20000f2e170 */
[----:B------:R-:W3:Y:S01]  /*1620*/  LDC R0, c[0x0][0x374] ;  /* 0x0000dd00ff007b82 */ /* 0x000ee20000000800 */
[----:B------:R-:W-:Y:S01]  /*1630*/  IMAD.MOV.U32 R14, RZ, RZ, RZ ;  /* 0x000000ffff0e7224 */ /* 0x000fe200078e00ff */
[----:B------:R-:W-:Y:S01]  /*1640*/  MOV R8, 0x1 ;  /* 0x0000000100087802 */ /* 0x000fe20000000f00 */
[----:B------:R-:W-:Y:S01]  /*1650*/  IMAD.MOV.U32 R10, RZ, RZ, RZ ;  /* 0x000000ffff0a7224 */ /* 0x000fe200078e00ff */
[----:B------:R-:W-:Y:S01]  /*1660*/  LOP3.LUT R16, R16, 0x40, RZ, 0xc0, !PT ;  /* 0x0000004010107812 */ /* 0x000fe200078ec0ff */
[----:B------:R-:W4:Y:S01]  /*1670*/  LDCU.64 UR46, c[0x0][0x348] ;  /* 0x00006900ff2e77ac */ /* 0x000f220008000a00 */
[----:B-1----:R-:W-:-:S02]  /*1680*/  UIADD3 UR5, UPT, UPT, UR6, 0xff, URZ ;  /* 0x000000ff06057890 */ /* 0x002fc4000fffe0ff */
[----:B------:R-:W-:Y:S02]  /*1690*/  UIADD3 UR64, UPT, UPT, UR6, 0x1fe, URZ ;  /* 0x000001fe06407890 */ /* 0x000fe4000fffe0ff */
[----:B------:R-:W-:Y:S02]  /*16a0*/  USHF.R.S32.HI UR4, URZ, 0x1f, UR5 ;  /* 0x0000001fff047899 */ /* 0x000fe40008011405 */
[----:B------:R-:W-:Y:S02]  /*16b0*/  USEL UR45, UR45, 0x2, UP1 ;  /* 0x000000022d2d7887 */ /* 0x000fe40008800000 */
[----:B------:R-:W-:Y:S01]  /*16c0*/  ULEA.HI UR4, UR4, UR5, URZ, 0x8 ;  /* 0x0000000504047291 */ /* 0x000fe2000f8f40ff */
[----:B------:R-:W-:-:S03]  /*16d0*/  UMOV UR29, URZ ;  /* 0x000000ff001d7c82 */ /* 0x000fc60008000000 */
[----:B------:R-:W-:Y:S02]  /*16e0*/  USHF.R.S32.HI UR61, URZ, 0x8, UR4 ;  /* 0x00000008ff3d7899 */ /* 0x000fe40008011404 */
[----:B------:R-:W-:Y:S02]  /*16f0*/  UIADD3 UR4, UPT, UPT, UR6, -0x1, URZ ;  /* 0xffffffff06047890 */ /* 0x000fe4000fffe0ff */
[----:B------:R-:W-:Y:S02]  /*1700*/  UISETP.LT.U32.AND UP0, UPT, UR61, 0x3, UPT ;  /* 0x000000033d00788c */ /* 0x000fe4000bf01070 */
[----:B------:R-:W-:Y:S02]  /*1710*/  UISETP.GE.U32.AND UP2, UPT, UR4, -0x1ff, UPT ;  /* 0xfffffe010400788c */ /* 0x000fe4000bf46070 */
[----:B------:R-:W-:-:S04]  /*1720*/  USEL UR55, UR61, 0x3, UP0 ;  /* 0x000000033d377887 */ /* 0x000fc80008000000 */
[----:B------:R-:W-:Y:S02]  /*1730*/  UIADD3 UR4, UPT, UPT, UR55, -0x1, URZ ;  /* 0xffffffff37047890 */ /* 0x000fe4000fffe0ff */
[----:B------:R-:W-:-:S03]  /*1740*/  UIADD3 UR63, UPT, UPT, UR61, -UR55, URZ ;  /* 0x800000373d3f7290 */ /* 0x000fc6000fffe0ff */
[----:B------:R-:W-:-:S04]  /*1750*/  @UP2 UIADD3 UR4, UPT, UPT, UR55, URZ, URZ ;  /* 0x000000ff37042290 */ /* 0x000fc8000fffe0ff */
[----:B------:R-:W-:Y:S02]  /*1760*/  UIADD3 UR53, UPT, UPT, UR4, 0x1, URZ ;  /* 0x0000000104357890 */ /* 0x000fe4000fffe0ff */
[----:B--2-4-:R-:W-:-:S12]  /*1770*/  UIADD3 UR62, UPT, UPT, -UR4, URZ, URZ ;  /* 0x000000ff043e7290 */ /* 0x014fd8000fffe1ff */
.L_x_46:
[----:B------:R-:W-:Y:S01]  /*1780*/  UISETP.NE.AND UP0, UPT, UR54, URZ, UPT ;  /* 0x000000ff3600728c */ /* 0x000fe2000bf05270 */
[----:B------:R-:W1:Y:S08]  /*1790*/  S2UR UR54, SR_CgaCtaId ;  /* 0x00000000003679c3 */ /* 0x000e700000008800 */
[----:B------:R-:W-:Y:S05]  /*17a0*/  BRA.U UP0, `(.L_x_23) ;  /* 0x0000000100347547 */ /* 0x000fea000b800000 */
[----:B------:R-:W2:Y:S01]  /*17b0*/  S2R R2, SR_CgaCtaId ;  /* 0x0000000000027919 */ /* 0x000ea20000008800 */
[----:B------:R-:W-:-:S04]  /*17c0*/  MOV R3, 0x400 ;  /* 0x0000040000037802 */ /* 0x000fc80000000f00 */
[----:B--2---:R-:W-:Y:S02]  /*17d0*/  LEA R3, R2, R3, 0x18 ;  /* 0x0000000302037211 */ /* 0x004fe400078ec0ff */
[----:B------:R-:W-:-:S03]  /*17e0*/  SHF.L.U32 R2, R8, 0x1f, RZ ;  /* 0x0000001f08027819 */ /* 0x000fc600000006ff */
[----:B------:R-:W-:-:S04]  /*17f0*/  IMAD R3, R10, 0x8, R3 ;  /* 0x000000080a037824 */ /* 0x000fc800078e0203 */
[----:B------:R-:W2:Y:S02]  /*1800*/  SYNCS.PHASECHK.TRANS64.TRYWAIT P0, [R3+URZ+0xf0], R2 ;  /* 0x0000f002030075a7 */ /* 0x000ea400080011ff */
[----:B--2---:R-:W-:Y:S05]  /*1810*/  @!P0 BRA `(.L_x_24) ;  /* 0x0000007800808947 */ /* 0x004fea0003800000 */
.L_x_152:
[----:B------:R-:W-:Y:S01]  /*1820*/  VIADD R10, R10, 0x1 ;  /* 0x000000010a0a7836 */ /* 0x000fe20000000000 */
[----:B------:R2:W-:Y:S04]  /*1830*/  SYNCS.ARRIVE.TRANS64.A1T0 RZ, [R3+URZ+0xe0], RZ ;  /* 0x0000e0ff03ff79a7 */ /* 0x0005e800081000ff */
[----:B------:R-:W-:-:S04]  /*1840*/  ISETP.NE.AND P0, PT, R10, 0x2, PT ;  /* 0x000000020a00780c */ /* 0x000fc80003f05270 */
[----:B------:R-:W-:Y:S02]  /*1850*/  SEL R10, R10, RZ, P0 ;  /* 0x000000ff0a0a7207 */ /* 0x000fe40000000000 */
[----:B--2---:R-:W-:-:S04]  /*1860*/  SEL R3, RZ, 0x1, P0 ;  /* 0x00000001ff037807 */ /* 0x004fc80000000000 */
[----:B------:R-:W-:-:S07]  /*1870*/  LOP3.LUT R8, R8, R3, RZ, 0x3c, !PT ;  /* 0x0000000308087212 */ /* 0x000fce00078e3cff */
.L_x_23:
[----:B------:R-:W-:Y:S01]  /*1880*/  UMOV UR21, 0x400 ;  /* 0x0000040000157882 */ /* 0x000fe20000000000 */
[----:B------:R-:W-:Y:S01]  /*1890*/  LEA.HI R3, R21, R21, RZ, 0x1 ;  /* 0x0000001515037211 */ /* 0x000fe200078f08ff */
[----:B-1----:R-:W-:Y:S01]  /*18a0*/  ULEA UR21, UR54, UR21, 0x18 ;  /* 0x0000001536157291 */ /* 0x002fe2000f8ec0ff */
[----:B------:R-:W-:Y:S01]  /*18b0*/  SHF.L.U32 R2, R15, 0x1f, RZ ;  /* 0x0000001f0f027819 */ /* 0x000fe200000006ff */
[----:B------:R-:W-:Y:S01]  /*18c0*/  UISETP.GE.U32.AND UP0, UPT, UR64, 0x1ff, UPT ;  /* 0x000001ff4000788c */ /* 0x000fe2000bf06070 */
[----:B------:R-:W-:Y:S01]  /*18d0*/  R2UR UR5, R20 ;  /* 0x00000000140572ca */ /* 0x000fe200000e0000 */
[----:B------:R-:W-:Y:S01]  /*18e0*/  ULEA UR4, UR29, UR21, 0x3 ;  /* 0x000000151d047291 */ /* 0x000fe2000f8e18ff */
[----:B------:R-:W-:Y:S01]  /*18f0*/  IMAD.SHL.U32 R3, R3, 0x40, RZ ;  /* 0x0000004003037824 */ /* 0x000fe200078e00ff */
[----:B------:R-:W-:Y:S01]  /*1900*/  R2UR UR27, R16 ;  /* 0x00000000101b72ca */ /* 0x000fe200000e0000 */
[----:B------:R-:W-:-:S03]  /*1910*/  UMOV UR15, URZ ;  /* 0x000000ff000f7c82 */ /* 0x000fc60008000000 */
[----:B------:R-:W-:-:S03]  /*1920*/  R2UR UR59, R3 ;  /* 0x00000000033b72ca */ /* 0x000fc600000e0000 */
[----:B------:R1:W2:Y:S01]  /*1930*/  SYNCS.PHASECHK.TRANS64.TRYWAIT P2, [UR4+0x18], R2 ;  /* 0x00001802ff0075a7 */ /* 0x0002a20008041104 */
[----:B------:R-:W-:-:S05]  /*1940*/  R2UR UR4, R16 ;  /* 0x00000000100472ca */ /* 0x000fca00000e0000 */
[----:B------:R-:W-:-:S08]  /*1950*/  ULEA UR27, UR5, UR27, 0x7 ;  /* 0x0000001b051b7291 */ /* 0x000fd0000f8e38ff */
[----:B------:R-:W-:Y:S01]  /*1960*/  ULOP3.LUT UR59, UR4, 0xffffff80, UR59, 0xf8, !UPT ;  /* 0xffffff80043b7892 */ /* 0x000fe2000f8ef83b */
[----:B------:R-:W-:Y:S11]  /*1970*/  BRA.U !UP0, `(.L_x_25) ;  /* 0x0000000508547547 */ /* 0x000ff6000b800000 */
[----:B------:R-:W-:Y:S01]  /*1980*/  UMOV UR30, UR62 ;  /* 0x0000003e001e7c82 */ /* 0x000fe20008000000 */
[----:B------:R-:W-:Y:S01]  /*1990*/  UMOV UR14, UR29 ;  /* 0x0000001d000e7c82 */ /* 0x000fe20008000000 */
[----:B------:R-:W-:-:S05]  /*19a0*/  UMOV UR42, 0x80 ;  /* 0x00000080002a7882 */ /* 0x000fca0000000000 */
.L_x_33:
[----:B------:R-:W-:Y:S01]  /*19b0*/  ULEA UR13, UR14, UR21, 0x3 ;  /* 0x000000150e0d7291 */ /* 0x000fe2000f8e18ff */
[----:B--2---:R-:W-:Y:S01]  /*19c0*/  @P5 MOV R3, 0x20000 ;  /* 0x0002000000035802 */ /* 0x004fe20000000f00 */
[----:B--2-4-:R-:W-:Y:S10]  /*19d0*/  @P2 BRA `(.L_x_26) ;  /* 0x00000000000c2947 */ /* 0x014ff40003800000 */
[----:B------:R-:W-:-:S04]  /*19e0*/  SHF.L.U32 R5, R15, 0x1f, RZ ;  /* 0x0000001f0f057819 */ /* 0x000fc800000006ff */
[----:B------:R-:W2:Y:S02]  /*19f0*/  SYNCS.PHASECHK.TRANS64.TRYWAIT P0, [UR13+0x18], R5 ;  /* 0x00001805ff0075a7 */ /* 0x000ea4000800110d */
[----:B--2---:R-:W-:Y:S05]  /*1a00*/  @!P0 BRA `(.L_x_27) ;  /* 0x0000007800188947 */ /* 0x004fea0003800000 */
.L_x_26:
[----:B------:R2:W-:Y:S01]  /*1a10*/  @P5 SYNCS.ARRIVE.TRANS64 RZ, [UR13], R3 ;  /* 0x00000003ffff59a7 */ /* 0x0005e2000800000d */
[----:B------:R-:W-:Y:S02]  /*1a20*/  ULOP3.LUT UR4, UR45, 0x2, URZ, 0xfc, !UPT ;  /* 0x000000022d047892 */ /* 0x000fe4000f8efcff */
[----:B------:R-:W-:Y:S02]  /*1a30*/  UIADD3 UR30, UPT, UPT, UR30, 0x1, URZ ;  /* 0x000000011e1e7890 */ /* 0x000fe4000fffe0ff */
[----:B------:R-:W-:Y:S02]  /*1a40*/  UISETP.NE.AND UP0, UPT, UR4, 0x2, UPT ;  /* 0x000000020400788c */ /* 0x000fe4000bf05270 */
[----:B------:R-:W-:-:S07]  /*1a50*/  UISETP.NE.AND UP2, UPT, UR30, 0x1, UPT ;  /* 0x000000011e00788c */ /* 0x000fce000bf45270 */
[----:B------:R-:W-:Y:S05]  /*1a60*/  BRA.U UP0, `(.L_x_28) ;  /* 0x0000000100047547 */ /* 0x000fea000b800000 */
[----:B------:R-:W-:Y:S05]  /*1a70*/  BPT.TRAP 0x1 ;  /* 0x000000040000795c */ /* 0x000fea0000300000 */
.L_x_28:
[----:B------:R-:W-:Y:S04]  /*1a80*/  BSSY.RECONVERGENT B0, `(.L_x_29) ;  /* 0x0000003000007945 */ /* 0x000fe80003800200 */
[----:B------:R-:W-:Y:S05]  /*1a90*/  @!P4 BRA `(.L_x_30) ;  /* 0x000000000004c947 */ /* 0x000fea0003800000 */
[----:B------:R-:W-:Y:S05]  /*1aa0*/  BPT.TRAP 0x1 ;  /* 0x000000040000795c */ /* 0x000fea0000300000 */
.L_x_30:
[----:B------:R-:W-:Y:S05]  /*1ab0*/  BSYNC.RECONVERGENT B0 ;  /* 0x0000000000007941 */ /* 0x000fea0003800200 */
.L_x_29:
[----:B------:R-:W-:Y:S01]  /*1ac0*/  UIADD3 UR4, UPT, UPT, UR14, 0x1, URZ ;  /* 0x000000010e047890 */ /* 0x000fe2000fffe0ff */
[----:B------:R-:W-:Y:S01]  /*1ad0*/  BSSY.RECONVERGENT B0, `(.L_x_31) ;  /* 0x000003b000007945 */ /* 0x000fe20003800200 */
[----:B------:R-:W-:Y:S02]  /*1ae0*/  ELECT P0, URZ, PT ;  /* 0x0000000000ff782f */ /* 0x000fe40003800000 */
[----:B------:R-:W-:-:S04]  /*1af0*/  UISETP.NE.AND UP0, UPT, UR4, 0x3, UPT ;  /* 0x000000030400788c */ /* 0x000fc8000bf05270 */
[----:B------:R-:W-:Y:S02]  /*1b00*/  USEL UR5, URZ, 0x1, UP0 ;  /* 0x00000001ff057887 */ /* 0x000fe40008000000 */
[----:B------:R-:W-:-:S04]  /*1b10*/  USEL UR29, UR4, URZ, UP0 ;  /* 0x000000ff041d7287 */ /* 0x000fc80008000000 */
[----:B------:R-:W-:Y:S01]  /*1b20*/  ULEA UR4, UR29, UR21, 0x3 ;  /* 0x000000151d047291 */ /* 0x000fe2000f8e18ff */
[----:B------:R-:W-:-:S04]  /*1b30*/  LOP3.LUT R15, R15, UR5, RZ, 0x3c, !PT ;  /* 0x000000050f0f7c12 */ /* 0x000fc8000f8e3cff */
[----:B-1----:R-:W-:-:S04]  /*1b40*/  SHF.L.U32 R2, R15, 0x1f, RZ ;  /* 0x0000001f0f027819 */ /* 0x002fc800000006ff */
[----:B------:R1:W4:Y:S01]  /*1b50*/  SYNCS.PHASECHK.TRANS64.TRYWAIT P2, [UR4+0x18], R2 ;  /* 0x00001802ff0075a7 */ /* 0x0003220008041104 */
[----:B------:R-:W-:Y:S05]  /*1b60*/  @!P0 BRA `(.L_x_32) ;  /* 0x0000000000c48947 */ /* 0x000fea0003800000 */
[----:B------:R-:W-:Y:S02]  /*1b70*/  ULEA UR4, UR14, UR21, 0xf ;  /* 0x000000150e047291 */ /* 0x000fe4000f8e78ff */
[----:B------:R-:W-:Y:S02]  /*1b80*/  UIADD3 UR6, UP1, UPT, UR46, 0x80, URZ ;  /* 0x000000802e067890 */ /* 0x000fe4000ff3e0ff */
[----:B------:R-:W-:Y:S02]  /*1b90*/  UIADD3 UR22, UP0, UPT, UR46, 0x180, URZ ;  /* 0x000001802e167890 */ /* 0x000fe4000ff1e0ff */
[----:B------:R-:W-:Y:S02]  /*1ba0*/  UIADD3 UR58, UPT, UPT, UR42, -0x80, URZ ;  /* 0xffffff802a3a7890 */ /* 0x000fe4000fffe0ff */
[----:B------:R-:W-:Y:S02]  /*1bb0*/  ULOP3.LUT UR57, UR13, 0xfefffff8, URZ, 0xc0, !UPT ;  /* 0xfefffff80d397892 */ /* 0x000fe4000f8ec0ff */
[----:B------:R-:W-:-:S02]  /*1bc0*/  UIADD3.X UR7, UPT, UPT, URZ, UR47, URZ, UP1, !UPT ;  /* 0x0000002fff077290 */ /* 0x000fc40008ffe4ff */
[----:B------:R-:W-:Y:S02]  /*1bd0*/  UIADD3 UR56, UPT, UPT, UR4, 0x4300, URZ ;  /* 0x0000430004387890 */ /* 0x000fe4000fffe0ff */
[----:B------:R-:W-:Y:S02]  /*1be0*/  UIADD3 UR50, UPT, UPT, UR42, -0x40, URZ ;  /* 0xffffffc02a327890 */ /* 0x000fe4000fffe0ff */
[----:B------:R-:W-:Y:S02]  /*1bf0*/  UIADD3 UR48, UPT, UPT, UR4, 0x6300, URZ ;  /* 0x0000630004307890 */ /* 0x000fe4000fffe0ff */
[----:B------:R-:W-:Y:S02]  /*1c00*/  UIADD3 UR40, UPT, UPT, UR4, 0x8300, URZ ;  /* 0x0000830004287890 */ /* 0x000fe4000fffe0ff */
[----:B------:R-:W-:Y:S02]  /*1c10*/  UIADD3 UR34, UPT, UPT, UR42, 0x40, URZ ;  /* 0x000000402a227890 */ /* 0x000fe4000fffe0ff */
[----:B------:R-:W-:-:S02]  /*1c20*/  UIADD3 UR32, UPT, UPT, UR4, 0xa300, URZ ;  /* 0x0000a30004207890 */ /* 0x000fc4000fffe0ff */
[----:B------:R-:W-:Y:S02]  /*1c30*/  UIADD3.X UR23, UPT, UPT, URZ, UR47, URZ, UP0, !UPT ;  /* 0x0000002fff177290 */ /* 0x000fe400087fe4ff */
[----:B------:R-:W-:Y:S02]  /*1c40*/  UIADD3 UR24, UPT, UPT, UR4, 0x1c300, URZ ;  /* 0x0001c30004187890 */ /* 0x000fe4000fffe0ff */
[----:B------:R-:W-:Y:S01]  /*1c50*/  UIADD3 UR8, UPT, UPT, UR4, 0x1e300, URZ ;  /* 0x0001e30004087890 */ /* 0x000fe2000fffe0ff */
[----:B------:R-:W-:Y:S01]  /*1c60*/  UMOV UR38, 0x0 ;  /* 0x0000000000267882 */ /* 0x000fe20000000000 */
[----:B------:R-:W-:Y:S01]  /*1c70*/  UMOV UR39, 0x10000000 ;  /* 0x1000000000277882 */ /* 0x000fe20000000000 */
[----:B------:R-:W-:Y:S01]  /*1c80*/  UMOV UR51, UR59 ;  /* 0x0000003b00337c82 */ /* 0x000fe20008000000 */
[----:B------:R-:W-:Y:S01]  /*1c90*/  UMOV UR52, UR60 ;  /* 0x0000003c00347c82 */ /* 0x000fe20008000000 */
[----:B------:R-:W-:Y:S01]  /*1ca0*/  UMOV UR49, UR57 ;  /* 0x0000003900317c82 */ /* 0x000fe20008000000 */
[----:B------:R-:W-:Y:S01]  /*1cb0*/  UMOV UR43, UR59 ;  /* 0x0000003b002b7c82 */ /* 0x000fe20008000000 */
[----:B------:R-:W-:Y:S01]  /*1cc0*/  UMOV UR44, UR60 ;  /* 0x0000003c002c7c82 */ /* 0x000fe20008000000 */
[----:B------:R-:W-:Y:S01]  /*1cd0*/  UMOV UR41, UR57 ;  /* 0x0000003900297c82 */ /* 0x000fe20008000000 */
[----:B------:R-:W-:Y:S01]  /*1ce0*/  UTMALDG.3D.2CTA [UR56], [UR6], desc[UR38] ;  /* 0x00002638060075b4 */ /* 0x000fe20008211000 */
[----:B------:R-:W-:Y:S01]  /*1cf0*/  UMOV UR35, UR59 ;  /* 0x0000003b00237c82 */ /* 0x000fe20008000000 */
        /* <DEDUP_REMOVED lines=10> */
[----:B------:R-:W-:Y:S01]  /*1da0*/  UIADD3 UR16, UPT, UPT, UR4, 0x20300, URZ ;  /* 0x0002030004107890 */ /* 0x000fe2000fffe0ff */
[----:B------:R-:W-:Y:S01]  /*1db0*/  UMOV UR18, UR42 ;  /* 0x0000002a00127c82 */ /* 0x000fe20008000000 */
[----:B------:R-:W-:Y:S01]  /*1dc0*/  UMOV UR19, UR27 ;  /* 0x0000001b00137c82 */ /* 0x000fe20008000000 */
[----:B------:R-:W-:Y:S01]  /*1dd0*/  UTMALDG.3D.2CTA [UR40], [UR6], desc[UR38] ;  /* 0x00002628060075b4 */ /* 0x000fe20008211000 */
[----:B------:R-:W-:Y:S01]  /*1de0*/  UMOV UR20, UR60 ;  /* 0x0000003c00147c82 */ /* 0x000fe20008000000 */
[----:B------:R-:W-:Y:S01]  /*1df0*/  UMOV UR17, UR57 ;  /* 0x0000003900117c82 */ /* 0x000fe20008000000 */
[----:B------:R-:W-:Y:S01]  /*1e00*/  UTMALDG.3D.2CTA [UR32], [UR6], desc[UR38] ;  /* 0x00002620060075b4 */ /* 0x000fe20008211000 */
[----:B------:R-:W-:Y:S01]  /*1e10*/  UTMALDG.3D.2CTA [UR24], [UR22], desc[UR38] ;  /* 0x00002618160075b4 */ /* 0x000fe20008211000 */
[----:B------:R2:W-:Y:S01]  /*1e20*/  UTMALDG.3D.2CTA [UR8], [UR22], desc[UR38] ;  /* 0x00002608160075b4 */ /* 0x0005e20008211000 */
[----:B------:R1:W-:Y:S01]  /*1e30*/  UTMALDG.3D.2CTA [UR16], [UR22], desc[UR38] ;  /* 0x00002610160075b4 */ /* 0x0003e20008211000 */
[----:B--2---:R-:W-:Y:S01]  /*1e40*/  UIADD3 UR8, UPT, UPT, UR4, 0x22300, URZ ;  /* 0x0002230004087890 */ /* 0x004fe2000fffe0ff */
[----:B------:R-:W-:-:S08]  /*1e50*/  UMOV UR10, UR34 ;  /* 0x00000022000a7c82 */ /* 0x000fd00008000000 */
[----:B------:R1:W-:Y:S02]  /*1e60*/  UTMALDG.3D.2CTA [UR8], [UR22], desc[UR38] ;  /* 0x00002608160075b4 */ /* 0x0003e40008211000 */
[----:B-1----:R-:W-:Y:S01]  /*1e70*/  NOP ;  /* 0x0000000000007918 */ /* 0x002fe20000000000 */
.L_x_32:
[----:B------:R-:W-:Y:S05]  /*1e80*/  BSYNC.RECONVERGENT B0 ;  /* 0x0000000000007941 */ /* 0x000fea0003800200 */
.L_x_31:
[----:B------:R-:W-:Y:S01]  /*1e90*/  UIADD3 UR42, UPT, UPT, UR42, 0x100, URZ ;  /* 0x000001002a2a7890 */ /* 0x000fe2000fffe0ff */
[----:B------:R-:W-:Y:S01]  /*1ea0*/  UMOV UR14, UR29 ;  /* 0x0000001d000e7c82 */ /* 0x000fe20008000000 */
[----:B------:R-:W-:Y:S01]  /*1eb0*/  UMOV UR15, UR53 ;  /* 0x00000035000f7c82 */ /* 0x000fe20008000000 */
[----:B------:R-:W-:Y:S09]  /*1ec0*/  BRA.U UP2, `(.L_x_33) ;  /* 0xfffffff902b87547 */ /* 0x000ff2000b83ffff */
.L_x_25:
[----:B------:R-:W-:Y:S01]  /*1ed0*/  ULEA UR4, UR29, UR21, 0x3 ;  /* 0x000000151d047291 */ /* 0x000fe2000f8e18ff */
[----:B-1----:R-:W-:Y:S01]  /*1ee0*/  SHF.L.U32 R2, R15, 0x1f, RZ ;  /* 0x0000001f0f027819 */ /* 0x002fe200000006ff */
[----:B------:R-:W-:Y:S01]  /*1ef0*/  @!P1 SYNCS.ARRIVE.TRANS64.A1T0 RZ, [UR21+0x78], RZ ;  /* 0x000078ffffff99a7 */ /* 0x000fe20008100015 */
[----:B------:R-:W-:-:S06]  /*1f00*/  UISETP.GT.AND UP0, UPT, UR61, UR55, UPT ;  /* 0x000000373d00728c */ /* 0x000fcc000bf04270 */
[----:B------:R1:W1:Y:S03]  /*1f10*/  SYNCS.PHASECHK.TRANS64.TRYWAIT P1, [UR4+0x18], R2 ;  /* 0x00001802ff0075a7 */ /* 0x0002660008021104 */
[----:B------:R-:W-:Y:S05]  /*1f20*/  BRA.U !UP0, `(.L_x_34) ;  /* 0x00000005084c7547 */ /* 0x000fea000b800000 */
[----:B------:R-:W-:Y:S01]  /*1f30*/  UIADD3 UR37, UPT, UPT, UR63, UR15, URZ ;  /* 0x0000000f3f257290 */ /* 0x000fe2000fffe0ff */
[----:B------:R-:W-:-:S11]  /*1f40*/  UMOV UR14, UR29 ;  /* 0x0000001d000e7c82 */ /* 0x000fd60008000000 */
.L_x_42:
[----:B------:R-:W-:Y:S01]  /*1f50*/  ULEA UR13, UR14, UR21, 0x3 ;  /* 0x000000150e0d7291 */ /* 0x000fe2000f8e18ff */
[----:B--2---:R-:W-:Y:S01]  /*1f60*/  @P5 MOV R3, 0x20000 ;  /* 0x0002000000035802 */ /* 0x004fe20000000f00 */
[----:B-1----:R-:W-:Y:S10]  /*1f70*/  @P1 BRA `(.L_x_35) ;  /* 0x00000000000c1947 */ /* 0x002ff40003800000 */
[----:B------:R-:W-:-:S04]  /*1f80*/  SHF.L.U32 R5, R15, 0x1f, RZ ;  /* 0x0000001f0f057819 */ /* 0x000fc800000006ff */
[----:B------:R-:W1:Y:S02]  /*1f90*/  SYNCS.PHASECHK.TRANS64.TRYWAIT P0, [UR13+0x18], R5 ;  /* 0x00001805ff0075a7 */ /* 0x000e64000800110d */
[----:B-1----:R-:W-:Y:S05]  /*1fa0*/  @!P0 BRA `(.L_x_36) ;  /* 0x0000007000c88947 */ /* 0x002fea0003800000 */
.L_x_35:
[----:B------:R2:W-:Y:S01]  /*1fb0*/  @P5 SYNCS.ARRIVE.TRANS64 RZ, [UR13], R3 ;  /* 0x00000003ffff59a7 */ /* 0x0005e2000800000d */
[----:B------:R-:W-:-:S04]  /*1fc0*/  ULOP3.LUT UR4, UR45, 0x2, URZ, 0xfc, !UPT ;  /* 0x000000022d047892 */ /* 0x000fc8000f8efcff */
[----:B------:R-:W-:-:S09]  /*1fd0*/  UISETP.NE.AND UP0, UPT, UR4, 0x2, UPT ;  /* 0x000000020400788c */ /* 0x000fd2000bf05270 */
[----:B------:R-:W-:Y:S05]  /*1fe0*/  BRA.U UP0, `(.L_x_37) ;  /* 0x0000000100047547 */ /* 0x000fea000b800000 */
[----:B------:R-:W-:Y:S05]  /*1ff0*/  BPT.TRAP 0x1 ;  /* 0x000000040000795c */ /* 0x000fea0000300000 */
.L_x_37:
[----:B------:R-:W-:Y:S04]  /*2000*/  BSSY.RECONVERGENT B0, `(.L_x_38) ;  /* 0x0000003000007945 */ /* 0x000fe80003800200 */
[----:B------:R-:W-:Y:S05]  /*2010*/  @!P4 BRA `(.L_x_39) ;  /* 0x000000000004c947 */ /* 0x000fea0003800000 */
[----:B------:R-:W-:Y:S05]  /*2020*/  BPT.TRAP 0x1 ;  /* 0x000000040000795c */ /* 0x000fea0000300000 */
.L_x_39:
[----:B------:R-:W-:Y:S05]  /*2030*/  BSYNC.RECONVERGENT B0 ;  /* 0x0000000000007941 */ /* 0x000fea0003800200 */
.L_x_38:
        /* <DEDUP_REMOVED lines=9> */
[----:B------:R1:W1:Y:S01]  /*20d0*/  SYNCS.PHASECHK.TRANS64.TRYWAIT P1, [UR4+0x18], R2 ;  /* 0x00001802ff0075a7 */ /* 0x0002620008021104 */
[----:B------:R-:W-:Y:S05]  /*20e0*/  @!P0 BRA `(.L_x_41) ;  /* 0x0000000000c88947 */ /* 0x000fea0003800000 */
[----:B------:R-:W-:Y:S02]  /*20f0*/  ULEA UR4, UR14, UR21, 0xf ;  /* 0x000000150e047291 */ /* 0x000fe4000f8e78ff */
[----:B------:R-:W-:Y:S02]  /*2100*/  UIADD3 UR6, UP1, UPT, UR46, 0x80, URZ ;  /* 0x000000802e067890 */ /* 0x000fe4000ff3e0ff */
[----:B------:R-:W-:Y:S02]  /*2110*/  USHF.L.U32 UR58, UR15, 0x8, URZ ;  /* 0x000000080f3a7899 */ /* 0x000fe400080006ff */
[----:B------:R-:W-:Y:S02]  /*2120*/  UIADD3 UR22, UP0, UPT, UR46, 0x180, URZ ;  /* 0x000001802e167890 */ /* 0x000fe4000ff1e0ff */
[----:B------:R-:W-:Y:S02]  /*2130*/  ULOP3.LUT UR57, UR13, 0xfefffff8, URZ, 0xc0, !UPT ;  /* 0xfefffff80d397892 */ /* 0x000fe4000f8ec0ff */
[----:B------:R-:W-:-:S02]  /*2140*/  UIADD3.X UR7, UPT, UPT, URZ, UR47, URZ, UP1, !UPT ;  /* 0x0000002fff077290 */ /* 0x000fc40008ffe4ff */
[----:B------:R-:W-:Y:S02]  /*2150*/  UIADD3 UR56, UPT, UPT, UR4, 0x4300, URZ ;  /* 0x0000430004387890 */ /* 0x000fe4000fffe0ff */
[----:B------:R-:W-:Y:S02]  /*2160*/  UIADD3 UR50, UPT, UPT, UR58, 0x40, URZ ;  /* 0x000000403a327890 */ /* 0x000fe4000fffe0ff */
[----:B------:R-:W-:Y:S02]  /*2170*/  UIADD3 UR48, UPT, UPT, UR4, 0x6300, URZ ;  /* 0x0000630004307890 */ /* 0x000fe4000fffe0ff */
[----:B------:R-:W-:Y:S02]  /*2180*/  UIADD3 UR42, UPT, UPT, UR58, 0x80, URZ ;  /* 0x000000803a2a7890 */ /* 0x000fe4000fffe0ff */
[----:B------:R-:W-:Y:S02]  /*2190*/  UIADD3 UR40, UPT, UPT, UR4, 0x8300, URZ ;  /* 0x0000830004287890 */ /* 0x000fe4000fffe0ff */
[----:B------:R-:W-:-:S02]  /*21a0*/  UIADD3 UR34, UPT, UPT, UR58, 0xc0, URZ ;  /* 0x000000c03a227890 */ /* 0x000fc4000fffe0ff */
[----:B------:R-:W-:Y:S02]  /*21b0*/  UIADD3 UR32, UPT, UPT, UR4, 0xa300, URZ ;  /* 0x0000a30004207890 */ /* 0x000fe4000fffe0ff */
        /* <DEDUP_REMOVED lines=36> */
[----:B--2---:R-:W-:Y:S01]  /*2400*/  NOP ;  /* 0x0000000000007918 */ /* 0x004fe20000000000 */
.L_x_41:
[----:B-1----:R-:W-:Y:S05]  /*2410*/  BSYNC.RECONVERGENT B0 ;  /* 0x0000000000007941 */ /* 0x002fea0003800200 */
.L_x_40:
[----:B------:R-:W-:Y:S01]  /*2420*/  UIADD3 UR15, UPT, UPT, UR15, 0x1, URZ ;  /* 0x000000010f0f7890 */ /* 0x000fe2000fffe0ff */
[----:B------:R-:W-:-:S03]  /*2430*/  UMOV UR14, UR29 ;  /* 0x0000001d000e7c82 */ /* 0x000fc60008000000 */
[----:B------:R-:W-:-:S09]  /*2440*/  UISETP.NE.AND UP0, UPT, UR15, UR37, UPT ;  /* 0x000000250f00728c */ /* 0x000fd2000bf05270 */
[----:B------:R-:W-:Y:S05]  /*2450*/  BRA.U UP0, `(.L_x_42) ;  /* 0xfffffff900bc7547 */ /* 0x000fea000b83ffff */
.L_x_34:
[----:B-1----:R-:W-:Y:S01]  /*2460*/  LEA R2, R14, UR21, 0x3 ;  /* 0x000000150e027c11 */ /* 0x002fe2000f8e18ff */
[----:B------:R-:W-:Y:S01]  /*2470*/  NOP ;  /* 0x0000000000007918 */ /* 0x000fe20000000000 */
[----:B--2---:R-:W-:Y:S02]  /*2480*/  SHF.L.U32 R3, R12, 0x1f, RZ ;  /* 0x0000001f0c037819 */ /* 0x004fe400000006ff */
[----:B------:R-:W-:Y:S02]  /*2490*/  LEA R4, R14, UR21, 0x4 ;  /* 0x000000150e047c11 */ /* 0x000fe4000f8e20ff */
[----:B------:R-:W1:Y:S02]  /*24a0*/  SYNCS.PHASECHK.TRANS64.TRYWAIT P0, [R2+URZ+0x80], R3 ;  /* 0x00008003020075a7 */ /* 0x000e6400080011ff */
[----:B-1----:R-:W-:Y:S05]  /*24b0*/  @!P0 BRA `(.L_x_43) ;  /* 0x0000006c009c8947 */ /* 0x002fea0003800000 */
.L_x_155:
[----:B------:R-:W4:Y:S01]  /*24c0*/  LDS.128 R4, [R4+0x110] ;  /* 0x0001100004047984 */ /* 0x000f220000000c00 */
[----:B------:R-:W-:Y:S01]  /*24d0*/  ISETP.GE.AND P0, PT, R26, 0x1, PT ;  /* 0x000000011a00780c */ /* 0x000fe20003f06270 */
[----:B-1----:R-:W-:Y:S01]  /*24e0*/  VIADD R2, R2, 0x90 ;  /* 0x0000009002027836 */ /* 0x002fe20000000000 */
[----:B------:R-:W-:Y:S01]  /*24f0*/  @!PT LDS RZ, [RZ] ;  /* 0x00000000fffff984 */ /* 0x000fe20000000800 */
[----:B------:R-:W-:Y:S01]  /*2500*/  @!PT LDS RZ, [RZ] ;  /* 0x00000000fffff984 */ /* 0x000fe20000000800 */
[----:B------:R-:W-:Y:S01]  /*2510*/  @!PT LDS RZ, [RZ] ;  /* 0x00000000fffff984 */ /* 0x000fe20000000800 */
[----:B------:R-:W-:Y:S01]  /*2520*/  @!PT LDS RZ, [RZ] ;  /* 0x00000000fffff984 */ /* 0x000fe20000000800 */
[----:B------:R1:W-:Y:S06]  /*2530*/  MEMBAR.ALL.CTA ;  /* 0x0000000000007992 */ /* 0x0003ec0000008000 */
[----:B-1----:R-:W1:Y:S01]  /*2540*/  FENCE.VIEW.ASYNC.S ;  /* 0x00000000000073c6 */ /* 0x002e620000000000 */
[----:B------:R-:W-:-:S04]  /*2550*/  PRMT R2, RZ, 0x654, R2 ;  /* 0x00000654ff027816 */ /* 0x000fc80000000002 */
[----:B-1----:R1:W-:Y:S01]  /*2560*/  SYNCS.ARRIVE.TRANS64.RED.A1T0 RZ, [R2+URZ], RZ ;  /* 0x000000ff02ff79a7 */ /* 0x0023e200081004ff */
[----:B----4-:R-:W-:-:S13]  /*2570*/  LOP3.LUT P2, RZ, R6, 0x1, RZ, 0xc0, !PT ;  /* 0x0000000106ff7812 */ /* 0x010fda000784c0ff */
[----:B------:R-:W-:Y:S01]  /*2580*/  @P2 SHF.R.U32.HI R3, RZ, 0x10, R5 ;  /* 0x00000010ff032819 */ /* 0x000fe20000011605 */
[----:B------:R-:W-:Y:S01]  /*2590*/  VOTEU.ANY UP0, P2 ;  /* 0x0000000000ff7886 */ /* 0x000fe20001000100 */
[----:B------:R-:W-:Y:S02]  /*25a0*/  @P2 MOV R13, R4 ;  /* 0x00000004000d2202 */ /* 0x000fe40000000f00 */
[----:B------:R-:W-:Y:S02]  /*25b0*/  @P2 R2UR.BROADCAST UR4, R3 ;  /* 0x00000000030422ca */ /* 0x000fe400008e0000 */
[----:B------:R-:W-:-:S11]  /*25c0*/  @P2 LOP3.LUT R11, R5, 0xffff, RZ, 0xc0, !PT ;  /* 0x0000ffff050b2812 */ /* 0x000fd600078ec0ff */
[----:B------:R-:W-:Y:S01]  /*25d0*/  @UP0 UMOV UR60, UR4 ;  /* 0x00000004003c0c82 */ /* 0x000fe20008000000 */
[----:B-1----:R-:W-:Y:S05]  /*25e0*/  @!P0 BRA `(.L_x_44) ;  /* 0x0000000000b88947 */ /* 0x002fea0003800000 */
[----:B------:R-:W3:Y:S01]  /*25f0*/  LDC.64 R4, c[0x0][0xb18] ;  /* 0x0002c600ff047b82 */ /* 0x000ee20000000a00 */
[----:B------:R-:W-:-:S07]  /*2600*/  ISETP.NE.AND P3, PT, R26, 0x1, PT ;  /* 0x000000011a00780c */ /* 0x000fce0003f65270 */
[----:B------:R-:W1:Y:S08]  /*2610*/  LDC.64 R6, c[0x0][0xb10] ;  /* 0x0002c400ff067b82 */ /* 0x000e700000000a00 */
[----:B------:R-:W2:Y:S08]  /*2620*/  LDC R17, c[0x0][0xb20] ;  /* 0x0002c800ff117b82 */ /* 0x000eb00000000800 */
[----:B------:R-:W4:Y:S01]  /*2630*/  LDC R18, c[0x0][0xb0c] ;  /* 0x0002c300ff127b82 */ /* 0x000f220000000800 */
[----:B---3--:R-:W-:Y:S01]  /*2640*/  IMAD.HI.U32 R22, R0, R5, RZ ;  /* 0x0000000500167227 */ /* 0x008fe200078e00ff */
[----:B------:R-:W-:-:S06]  /*2650*/  ISETP.NE.AND P0, PT, R4, 0x1, PT ;  /* 0x000000010400780c */ /* 0x000fcc0003f05270 */
[----:B------:R-:W3:Y:S01]  /*2660*/  LDC.64 R2, c[0x0][0xb28] ;  /* 0x0002ca00ff027b82 */ /* 0x000ee20000000a00 */
[----:B-1----:R-:W-:-:S04]  /*2670*/  IMAD.HI.U32 R20, R9, R6, RZ ;  /* 0x0000000609147227 */ /* 0x002fc800078e00ff */
[----:B------:R-:W-:Y:S01]  /*2680*/  IMAD.HI.U32 R24, R13, R6, RZ ;  /* 0x000000060d187227 */ /* 0x000fe200078e00ff */
[----:B------:R-:W-:Y:S02]  /*2690*/  SHF.R.U32.HI R20, RZ, R7, R20 ;  /* 0x00000007ff147219 */ /* 0x000fe40000011614 */
[----:B--2---:R-:W-:Y:S01]  /*26a0*/  SHF.R.U32.HI R19, RZ, R17, R22 ;  /* 0x00000011ff137219 */ /* 0x004fe20000011616 */
[----:B------:R-:W-:Y:S01]  /*26b0*/  IMAD.HI.U32 R22, R11, R5, RZ ;  /* 0x000000050b167227 */ /* 0x000fe200078e00ff */
[----:B------:R-:W-:Y:S02]  /*26c0*/  SHF.R.U32.HI R24, RZ, R7, R24 ;  /* 0x00000007ff187219 */ /* 0x000fe40000011618 */
[----:B------:R-:W-:Y:S02]  /*26d0*/  SEL R19, R0, R19, !P0 ;  /* 0x0000001300137207 */ /* 0x000fe40004000000 */
[----:B------:R-:W-:Y:S02]  /*26e0*/  SHF.R.U32.HI R22, RZ, R17, R22 ;  /* 0x00000011ff167219 */ /* 0x000fe40000011616 */
[----:B----4-:R-:W-:-:S02]  /*26f0*/  ISETP.NE.AND P1, PT, R18, 0x1, PT ;  /* 0x000000011200780c */ /* 0x010fc40003f25270 */
[----:B------:R-:W-:Y:S02]  /*2700*/  SEL R5, R11, R22, !P0 ;  /* 0x000000160b057207 */ /* 0x000fe40004000000 */
[----:B------:R-:W-:Y:S02]  /*2710*/  SEL R21, R9, R20, !P1 ;  /* 0x0000001409157207 */ /* 0x000fe40004800000 */
[----:B------:R-:W-:Y:S01]  /*2720*/  SEL R7, R13, R24, !P1 ;  /* 0x000000180d077207 */ /* 0x000fe20004800000 */
[----:B---3--:R-:W-:Y:S01]  /*2730*/  IMAD.HI.U32 R20, R19, R2, RZ ;  /* 0x0000000213147227 */ /* 0x008fe200078e00ff */
[----:B------:R-:W-:-:S03]  /*2740*/  IADD3 R17, PT, PT, -R5, RZ, RZ ;  /* 0x000000ff05117210 */ /* 0x000fc60007ffe1ff */
        /* <DEDUP_REMOVED lines=11> */
[----:B------:R-:W-:-:S04]  /*2800*/  @!P0 IMAD.HI.U32 R20, R7, R2, RZ ;  /* 0x0000000207148227 */ /* 0x000fc800078e00ff */
[----:B------:R-:W-:Y:S01]  /*2810*/  IMAD.MOV R2, RZ, RZ, -R6 ;  /* 0x000000ffff027224 */ /* 0x000fe200078e0a06 */
[----:B------:R-:W-:-:S03]  /*2820*/  @!P0 SHF.R.U32.HI R20, RZ, R3, R20 ;  /* 0x00000003ff148219 */ /* 0x000fc60000011614 */
[----:B------:R-:W-:Y:S01]  /*2830*/  IMAD R2, R26, R2, R5 ;  /* 0x000000021a027224 */ /* 0x000fe200078e0205 */
        /* <DEDUP_REMOVED lines=9> */
.L_x_44:
[----:B------:R-:W1:Y:S02]  /*28d0*/  LDCU UR4, c[0x0][0xb30] ;  /* 0x00016600ff0477ac */ /* 0x000e640008000800 */
[----:B-1----:R-:W-:-:S09]  /*28e0*/  UISETP.NE.AND UP0, UPT, UR4, 0x1, UPT ;  /* 0x000000010400788c */ /* 0x002fd2000bf05270 */
[----:B------:R-:W-:Y:S05]  /*28f0*/  BRA.U UP0, `(.L_x_45) ;  /* 0x0000000100407547 */ /* 0x000fea000b800000 */
[----:B------:R-:W1:Y:S08]  /*2900*/  LDC.64 R4, c[0x0][0xb10] ;  /* 0x0002c400ff047b82 */ /* 0x000e700000000a00 */
[----:B------:R-:W2:Y:S08]  /*2910*/  LDC.64 R2, c[0x0][0xb18] ;  /* 0x0002c600ff027b82 */ /* 0x000eb00000000a00 */
[----:B------:R-:W4:Y:S08]  /*2920*/  LDC R6, c[0x0][0xb20] ;  /* 0x0002c800ff067b82 */ /* 0x000f300000000800 */
[----:B------:R-:W3:Y:S01]  /*2930*/  LDC R18, c[0x0][0xb0c] ;  /* 0x0002c300ff127b82 */ /* 0x000ee20000000800 */
[----:B-1----:R-:W-:-:S05]  /*2940*/  IMAD.HI.U32 R4, R13, R4, RZ ;  /* 0x000000040d047227 */ /* 0x002fca00078e00ff */
[----:B------:R-:W-:Y:S01]  /*2950*/  SHF.R.U32.HI R4, RZ, R5, R4 ;  /* 0x00000005ff047219 */ /* 0x000fe20000011604 */
[----:B--2---:R-:W-:Y:S01]  /*2960*/  IMAD.HI.U32 R3, R11, R3, RZ ;  /* 0x000000030b037227 */ /* 0x004fe200078e00ff */
[----:B------:R-:W-:-:S04]  /*2970*/  ISETP.NE.AND P0, PT, R2, 0x1, PT ;  /* 0x000000010200780c */ /* 0x000fc80003f05270 */
[----:B----4-:R-:W-:-:S04]  /*2980*/  SHF.R.U32.HI R6, RZ, R6, R3 ;  /* 0x00000006ff067219 */ /* 0x010fc80000011603 */
[----:B------:R-:W-:Y:S02]  /*2990*/  SEL R3, R11, R6, !P0 ;  /* 0x000000060b037207 */ /* 0x000fe40004000000 */
[----:B---3--:R-:W-:-:S04]  /*29a0*/  ISETP.NE.AND P1, PT, R18, 0x1, PT ;  /* 0x000000011200780c */ /* 0x008fc80003f25270 */
[----:B------:R-:W-:-:S05]  /*29b0*/  SEL R4, R13, R4, !P1 ;  /* 0x000000040d047207 */ /* 0x000fca0004800000 */
[----:B------:R-:W-:Y:S02]  /*29c0*/  IMAD.IADD R5, R3, 0x1, -R4 ;  /* 0x0000000103057824 */ /* 0x000fe400078e0a04 */
[----:B------:R-:W-:Y:S02]  /*29d0*/  IMAD.IADD R3, R4, 0x1, -R3 ;  /* 0x0000000104037824 */ /* 0x000fe400078e0a03 */
[----:B------:R-:W-:Y:S02]  /*29e0*/  IMAD R13, R5, R18, R13 ;  /* 0x00000012050d7224 */ /* 0x000fe400078e020d */
[----:B------:R-:W-:-:S07]  /*29f0*/  IMAD R11, R3, R2, R11 ;  /* 0x00000002030b7224 */ /* 0x000fce00078e020b */
.L_x_45:
[----:B------:R-:W-:Y:S01]  /*2a00*/  VIADD R14, R14, 0x1 ;  /* 0x000000010e0e7836 */ /* 0x000fe20000000000 */
[----:B------:R-:W-:Y:S01]  /*2a10*/  PLOP3.LUT P1, PT, PT, PT, PT, 0x80, 0x8 ;  /* 0x000000000008781c */ /* 0x000fe20003f2f070 */
[----:B------:R-:W-:Y:S02]  /*2a20*/  IMAD.IADD R21, R13, 0x1, R60 ;  /* 0x000000010d157824 */ /* 0x000fe400078e023c */
[----:B------:R-:W-:Y:S01]  /*2a30*/  IMAD.IADD R20, R11, 0x1, R58 ;  /* 0x000000010b147824 */ /* 0x000fe200078e023a */
[----:B------:R-:W-:-:S04]  /*2a40*/  ISETP.NE.AND P0, PT, R14, 0x2, PT ;  /* 0x000000020e00780c */ /* 0x000fc80003f05270 */
[----:B------:R-:W-:Y:S02]  /*2a50*/  SEL R3, RZ, 0x1, P0 ;  /* 0x00000001ff037807 */ /* 0x000fe40000000000 */
[----:B------:R-:W-:Y:S02]  /*2a60*/  SEL R14, R14, RZ, P0 ;  /* 0x000000ff0e0e7207 */ /* 0x000fe40000000000 */
[----:B------:R-:W-:Y:S01]  /*2a70*/  LOP3.LUT R12, R12, R3, RZ, 0x3c, !PT ;  /* 0x000000030c0c7212 */ /* 0x000fe200078e3cff */
[----:B------:R-:W-:Y:S06]  /*2a80*/  @P2 BRA `(.L_x_46) ;  /* 0xffffffec003c2947 */ /* 0x000fec000383ffff */
[----:B------:R-:W-:Y:S01]  /*2a90*/  UIADD3 UR21, UPT, UPT, UR21, 0x18, URZ ;  /* 0x0000001815157890 */ /* 0x000fe2000fffe0ff */
[----:B------:R-:W-:-:S03]  /*2aa0*/  SHF.L.U32 R3, R15, 0x1f, RZ ;  /* 0x0000001f0f037819 */ /* 0x000fc600000006ff */
[----:B------:R-:W-:-:S09]  /*2ab0*/  ULEA UR4, UR29, UR21, 0x3 ;  /* 0x000000151d047291 */ /* 0x000fd2000f8e18ff */
[----:B------:R-:W1:Y:S02]  /*2ac0*/  SYNCS.PHASECHK.TRANS64.TRYWAIT P0, [UR4], R3 ;  /* 0x00000003ff0075a7 */ /* 0x000e640008001104 */
[----:B-1----:R-:W-:Y:S05]  /*2ad0*/  @!P0 BRA `(.L_x_47) ;  /* 0x0000006800288947 */ /* 0x002fea0003800000 */
.L_x_157:
[----:B------:R-:W-:-:S04]  /*2ae0*/  UIADD3 UR4, UPT, UPT, UR29, 0x1, URZ ;  /* 0x000000011d047890 */ /* 0x000fc8000fffe0ff */
[----:B------:R-:W-:-:S04]  /*2af0*/  UISETP.NE.AND UP0, UPT, UR4, 0x3, UPT ;  /* 0x000000030400788c */ /* 0x000fc8000bf05270 */
[----:B------:R-:W-:Y:S02]  /*2b00*/  USEL UR6, URZ, 0x1, UP0 ;  /* 0x00000001ff067887 */ /* 0x000fe40008000000 */
[----:B------:R-:W-:-:S04]  /*2b10*/  USEL UR4, UR4, URZ, UP0 ;  /* 0x000000ff04047287 */ /* 0x000fc80008000000 */
[----:B------:R-:W-:Y:S01]  /*2b20*/  ULEA UR5, UR4, UR21, 0x3 ;  /* 0x0000001504057291 */ /* 0x000fe2000f8e18ff */
[----:B------:R-:W-:-:S04]  /*2b30*/  LOP3.LUT R15, R15, UR6, RZ, 0x3c, !PT ;  /* 0x000000060f0f7c12 */ /* 0x000fc8000f8e3cff */
[----:B-1----:R-:W-:-:S04]  /*2b40*/  SHF.L.U32 R3, R15, 0x1f, RZ ;  /* 0x0000001f0f037819 */ /* 0x002fc800000006ff */
[----:B------:R-:W1:Y:S02]  /*2b50*/  SYNCS.PHASECHK.TRANS64.TRYWAIT P0, [UR5], R3 ;  /* 0x00000003ff0075a7 */ /* 0x000e640008001105 */
[----:B-1----:R-:W-:Y:S05]  /*2b60*/  @!P0 BRA `(.L_x_48) ;  /* 0x00000068001c8947 */ /* 0x002fea0003800000 */
.L_x_159:
[----:B------:R-:W-:-:S04]  /*2b70*/  UIADD3 UR4, UPT, UPT, UR4, 0x1, URZ ;  /* 0x0000000104047890 */ /* 0x000fc8000fffe0ff */
[----:B------:R-:W-:-:S04]  /*2b80*/  UISETP.NE.AND UP0, UPT, UR4, 0x3, UPT ;  /* 0x000000030400788c */ /* 0x000fc8000bf05270 */
[----:B------:R-:W-:Y:S02]  /*2b90*/  USEL UR5, URZ, 0x1, UP0 ;  /* 0x00000001ff057887 */ /* 0x000fe40008000000 */
[----:B------:R-:W-:-:S04]  /*2ba0*/  USEL UR4, UR4, URZ, UP0 ;  /* 0x000000ff04047287 */ /* 0x000fc80008000000 */
[----:B------:R-:W-:Y:S01]  /*2bb0*/  ULEA UR4, UR4, UR21, 0x3 ;  /* 0x0000001504047291 */ /* 0x000fe2000f8e18ff */
[----:B-1----:R-:W-:-:S04]  /*2bc0*/  LOP3.LUT R3, R15, UR5, RZ, 0x3c, !PT ;  /* 0x000000050f037c12 */ /* 0x002fc8000f8e3cff */
[----:B------:R-:W-:Y:S01]  /*2bd0*/  SHF.L.U32 R3, R3, 0x1f, RZ ;  /* 0x0000001f03037819 */ /* 0x000fe200000006ff */
[----:B---3--:R-:W-:-:S07]  /*2be0*/  IMAD.U32 R0, RZ, RZ, UR4 ;  /* 0x00000004ff007e24 */ /* 0x008fce000f8e00ff */
.L_x_49:
[----:B-1----:R1:W2:Y:S02]  /*2bf0*/  SYNCS.PHASECHK.TRANS64.TRYWAIT P0, [R0+URZ], R3 ;  /* 0x00000003000075a7 */ /* 0x0022a400080011ff */
[----:B--2---:R-:W-:Y:S05]  /*2c00*/  @!P0 NANOSLEEP.SYNCS 0x989680 ;  /* 0x009896800000895d */ /* 0x004fea0003900000 */
[----:B------:R-:W2:Y:S02]  /*2c10*/  @!P0 SYNCS.PHASECHK.TRANS64 P0, [R0+URZ], R3 ;  /* 0x00000003000085a7 */ /* 0x000ea400080010ff */
[----:B--2---:R-:W-:Y:S05]  /*2c20*/  @P0 EXIT ;  /* 0x000000000000094d */ /* 0x004fea0003800000 */
[----:B------:R-:W-:Y:S05]  /*2c30*/  BRA `(.L_x_49) ;  /* 0xfffffffc00ec7947 */ /* 0x000fea000383ffff */
.L_x_22:
[----:B------:R-:W-:-:S04]  /*2c40*/  UISETP.NE.AND UP1, UPT, UR54, URZ, UPT ;  /* 0x000000ff3600728c */ /* 0x000fc8000bf25270 */
[----:B------:R-:W-:-:S09]  /*2c50*/  UISETP.NE.OR UP1, UPT, UR10, 0x1, UP1 ;  /* 0x000000010a00788c */ /* 0x000fd20008f25670 */
[----:B------:R-:W-:Y:S05]  /*2c60*/  BRA.U UP1, `(.L_x_50) ;  /* 0x00000005014c7547 */ /* 0x000fea000b800000 */
[----:B------:R-:W-:Y:S01]  /*2c70*/  HFMA2 R11, -RZ, RZ, 0, 0 ;  /* 0x00000000ff0b7431 */ /* 0x000fe200000001ff */
[----:B------:R-:W-:Y:S01]  /*2c80*/  ISETP.GE.U32.AND P2, PT, R10, 0x2, PT ;  /* 0x000000020a00780c */ /* 0x000fe20003f46070 */
[----:B------:R-:W-:Y:S01]  /*2c90*/  IMAD.MOV.U32 R12, RZ, RZ, 0x1 ;  /* 0x00000001ff0c7424 */ /* 0x000fe200078e00ff */
[----:B------:R-:W-:Y:S01]  /*2ca0*/  CS2R R8, SRZ ;  /* 0x0000000000087805 */ /* 0x000fe2000001ff00 */
[----:B------:R-:W-:Y:S01]  /*2cb0*/  IMAD.MOV.U32 R3, RZ, RZ, RZ ;  /* 0x000000ffff037224 */ /* 0x000fe200078e00ff */
[----:B------:R-:W-:Y:S01]  /*2cc0*/  UMOV UR6, 0x400 ;  /* 0x0000040000067882 */ /* 0x000fe20000000000 */
[----:B------:R-:W-:Y:S01]  /*2cd0*/  UMOV UR5, URZ ;  /* 0x000000ff00057c82 */ /* 0x000fe20008000000 */
[----:B------:R-:W-:-:S12]  /*2ce0*/  ULEA UR6, UR54, UR6, 0x18 ;  /* 0x0000000636067291 */ /* 0x000fd8000f8ec0ff */
.L_x_54:
[----:B------:R-:W-:Y:S02]  /*2cf0*/  LEA R0, R3, UR6, 0x3 ;  /* 0x0000000603007c11 */ /* 0x000fe4000f8e18ff */
[----:B------:R-:W-:-:S03]  /*2d00*/  SHF.L.U32 R5, R8, 0x1f, RZ ;  /* 0x0000001f08057819 */ /* 0x000fc600000006ff */
[----:B------:R-:W-:Y:S01]  /*2d10*/  VIADD R4, R0, 0xf0 ;  /* 0x000000f000047836 */ /* 0x000fe20000000000 */
[----:B------:R-:W1:Y:S02]  /*2d20*/  SYNCS.PHASECHK.TRANS64.TRYWAIT P0, [R0+URZ+0xe0], R5 ;  /* 0x0000e005000075a7 */ /* 0x000e6400080011ff */
[----:B-1----:R-:W-:Y:S05]  /*2d30*/  @!P0 BRA `(.L_x_51) ;  /* 0x0000006400c08947 */ /* 0x002fea0003800000 */
.L_x_160:
[----:B------:R-:W-:Y:S01]  /*2d40*/  ULEA UR4, UR5, UR6, 0x3 ;  /* 0x0000000605047291 */ /* 0x000fe2000f8e18ff */
[----:B------:R-:W-:Y:S01]  /*2d50*/  PRMT R4, RZ, 0x654, R4 ;  /* 0x00000654ff047816 */ /* 0x000fe20000000004 */
[----:B-1----:R-:W-:Y:S01]  /*2d60*/  @!P2 IMAD.MOV.U32 R5, RZ, RZ, 0x10 ;  /* 0x00000010ff05a424 */ /* 0x002fe200078e00ff */
[----:B------:R-:W-:Y:S01]  /*2d70*/  SHF.L.U32 R7, R12, 0x1f, RZ ;  /* 0x0000001f0c077819 */ /* 0x000fe200000006ff */
[----:B------:R-:W-:Y:S01]  /*2d80*/  UIADD3 UR7, UPT, UPT, UR4, 0x80, URZ ;  /* 0x0000008004077890 */ /* 0x000fe2000fffe0ff */
[----:B------:R1:W-:Y:S05]  /*2d90*/  SYNCS.ARRIVE.TRANS64.RED.A1T0 RZ, [R4+URZ], RZ ;  /* 0x000000ff04ff79a7 */ /* 0x0003ea00081004ff */
[----:B------:R-:W-:Y:S01]  /*2da0*/  IMAD.U32 R13, RZ, RZ, UR7 ;  /* 0x00000007ff0d7e24 */ /* 0x000fe2000f8e00ff */
[----:B------:R-:W2:Y:S04]  /*2db0*/  SYNCS.PHASECHK.TRANS64.TRYWAIT P0, [UR4+0x90], R7 ;  /* 0x00009007ff0075a7 */ /* 0x000ea80008001104 */
[----:B------:R-:W-:Y:S01]  /*2dc0*/  PRMT R13, R10, 0x654, R13 ;  /* 0x000006540a0d7816 */ /* 0x000fe2000000000d */
[----:B-12---:R-:W-:Y:S06]  /*2dd0*/  @!P0 BRA `(.L_x_52) ;  /* 0x0000006400ac8947 */ /* 0x006fec0003800000 */
.L_x_162:
[----:B------:R-:W-:Y:S01]  /*2de0*/  ULEA UR8, UR5, UR6, 0x4 ;  /* 0x0000000605087291 */ /* 0x000fe2000f8e20ff */
[----:B------:R-:W-:Y:S01]  /*2df0*/  SEL R2, R13, R2, !P2 ;  /* 0x000000020d027207 */ /* 0x000fe20005000000 */
[----:B------:R-:W-:Y:S01]  /*2e00*/  UIADD3 UR9, UPT, UPT, UR4, 0x80, URZ ;  /* 0x0000008004097890 */ /* 0x000fe2000fffe0ff */
[----:B-1----:R-:W-:Y:S01]  /*2e10*/  LEA R0, R11, UR6, 0x3 ;  /* 0x000000060b007c11 */ /* 0x002fe2000f8e18ff */
[----:B------:R-:W-:Y:S01]  /*2e20*/  UIADD3 UR8, UPT, UPT, UR8, 0x110, URZ ;  /* 0x0000011008087890 */ /* 0x000fe2000fffe0ff */
[----:B------:R1:W-:Y:S01]  /*2e30*/  @!P2 SYNCS.ARRIVE.TRANS64.RED RZ, [R2+URZ], R5 ;  /* 0x0000000502ffa9a7 */ /* 0x0003e200080004ff */
[----:B------:R-:W-:Y:S01]  /*2e40*/  UIADD3 UR4, UPT, UPT, UR5, 0x1, URZ ;  /* 0x0000000105047890 */ /* 0x000fe2000fffe0ff */
[----:B------:R-:W-:-:S03]  /*2e50*/  VIADD R3, R3, 0x1 ;  /* 0x0000000103037836 */ /* 0x000fc60000000000 */
[----:B------:R-:W-:Y:S02]  /*2e60*/  UISETP.NE.AND UP0, UPT, UR4, 0x2, UPT ;  /* 0x000000020400788c */ /* 0x000fe4000bf05270 */
[----:B------:R-:W-:Y:S01]  /*2e70*/  ISETP.NE.AND P0, PT, R3, 0x2, PT ;  /* 0x000000020300780c */ /* 0x000fe20003f05270 */
[----:B------:R-:W-:Y:S06]  /*2e80*/  UGETNEXTWORKID.BROADCAST [UR8], [UR9] ;  /* 0x00000000080073ca */ /* 0x000fec0008000100 */
[----:B------:R-:W-:Y:S02]  /*2e90*/  USEL UR7, URZ, 0x1, UP0 ;  /* 0x00000001ff077887 */ /* 0x000fe40008000000 */
[----:B------:R-:W-:-:S04]  /*2ea0*/  USEL UR5, UR4, URZ, UP0 ;  /* 0x000000ff04057287 */ /* 0x000fc80008000000 */
[----:B------:R-:W-:Y:S02]  /*2eb0*/  LOP3.LUT R12, R12, UR7, RZ, 0x3c, !PT ;  /* 0x000000070c0c7c12 */ /* 0x000fe4000f8e3cff */
[----:B-1----:R-:W-:-:S04]  /*2ec0*/  SHF.L.U32 R5, R9, 0x1f, RZ ;  /* 0x0000001f09057819 */ /* 0x002fc800000006ff */
[----:B------:R-:W1:Y:S02]  /*2ed0*/  SYNCS.PHASECHK.TRANS64.TRYWAIT P1, [R0+URZ+0x80], R5 ;  /* 0x00008005000075a7 */ /* 0x000e6400080211ff */
[----:B-1----:R-:W-:Y:S05]  /*2ee0*/  @!P1 BRA `(.L_x_53) ;  /* 0x0000006400809947 */ /* 0x002fea0003800000 */
.L_x_163:
[----:B------:R-:W-:Y:S01]  /*2ef0*/  LEA R4, R11, UR6, 0x4 ;  /* 0x000000060b047c11 */ /* 0x000fe2000f8e20ff */
[----:B-1----:R-:W-:Y:S01]  /*2f00*/  VIADD R0, R0, 0x90 ;  /* 0x0000009000007836 */ /* 0x002fe20000000000 */
[----:B------:R-:W-:Y:S01]  /*2f10*/  SEL R3, R3, RZ, P0 ;  /* 0x000000ff03037207 */ /* 0x000fe20000000000 */
[----:B------:R-:W-:-:S03]  /*2f20*/  VIADD R11, R11, 0x1 ;  /* 0x000000010b0b7836 */ /* 0x000fc60000000000 */
[----:B------:R-:W1:Y:S01]  /*2f30*/  LDS.128 R4, [R4+0x110] ;  /* 0x0001100004047984 */ /* 0x000e620000000c00 */
[----:B------:R-:W-:Y:S02]  /*2f40*/  PRMT R0, RZ, 0x654, R0 ;  /* 0x00000654ff007816 */ /* 0x000fe40000000000 */
[C---:B------:R-:W-:Y:S01]  /*2f50*/  ISETP.NE.AND P1, PT, R11.reuse, 0x2, PT ;  /* 0x000000020b00780c */ /* 0x040fe20003f25270 */
[----:B------:R-:W-:Y:S01]  /*2f60*/  @!PT LDS RZ, [RZ] ;  /* 0x00000000fffff984 */ /* 0x000fe20000000800 */
[----:B------:R-:W-:Y:S01]  /*2f70*/  @!PT LDS RZ, [RZ] ;  /* 0x00000000fffff984 */ /* 0x000fe20000000800 */
[----:B------:R-:W-:Y:S01]  /*2f80*/  @!PT LDS RZ, [RZ] ;  /* 0x00000000fffff984 */ /* 0x000fe20000000800 */
[----:B------:R-:W-:Y:S01]  /*2f90*/  @!PT LDS RZ, [RZ] ;  /* 0x00000000fffff984 */ /* 0x000fe20000000800 */
[----:B------:R2:W-:Y:S06]  /*2fa0*/  MEMBAR.ALL.CTA ;  /* 0x0000000000007992 */ /* 0x0005ec0000008000 */
[----:B--2---:R-:W2:Y:S01]  /*2fb0*/  FENCE.VIEW.ASYNC.S ;  /* 0x00000000000073c6 */ /* 0x004ea20000000000 */
[----:B------:R-:W-:Y:S01]  /*2fc0*/  SEL R11, R11, RZ, P1 ;  /* 0x000000ff0b0b7207 */ /* 0x000fe20000800000 */
[----:B--2---:R2:W-:Y:S01]  /*2fd0*/  SYNCS.ARRIVE.TRANS64.RED.A1T0 RZ, [R0+URZ], RZ ;  /* 0x000000ff00ff79a7 */ /* 0x0045e200081004ff */
[----:B-1----:R-:W-:-:S02]  /*2fe0*/  LOP3.LUT P3, RZ, R6, 0x1, RZ, 0xc0, !PT ;  /* 0x0000000106ff7812 */ /* 0x002fc4000786c0ff */
[----:B------:R-:W-:-:S04]  /*2ff0*/  SEL R5, RZ, 0x1, P0 ;  /* 0x00000001ff057807 */ /* 0x000fc80000000000 */
[----:B------:R-:W-:Y:S02]  /*3000*/  LOP3.LUT R8, R8, R5, RZ, 0x3c, !PT ;  /* 0x0000000508087212 */ /* 0x000fe400078e3cff */
[----:B--2---:R-:W-:-:S04]  /*3010*/  SEL R0, RZ, 0x1, P1 ;  /* 0x00000001ff007807 */ /* 0x004fc80000800000 */
[----:B------:R-:W-:Y:S01]  /*3020*/  LOP3.LUT R9, R9, R0, RZ, 0x3c, !PT ;  /* 0x0000000009097212 */ /* 0x000fe200078e3cff */
[----:B------:R-:W-:Y:S06]  /*3030*/  @P3 BRA `(.L_x_54) ;  /* 0xfffffffc002c3947 */ /* 0x000fec000383ffff */
[----:B------:R-:W-:Y:S01]  /*3040*/  ULEA UR4, UR5, UR6, 0x3 ;  /* 0x0000000605047291 */ /* 0x000fe2000f8e18ff */
[----:B------:R-:W-:-:S08]  /*3050*/  SHF.L.U32 R3, R12, 0x1f, RZ ;  /* 0x0000001f0c037819 */ /* 0x000fd000000006ff */
[----:B------:R-:W1:Y:S02]  /*3060*/  SYNCS.PHASECHK.TRANS64 P0, [UR4+0x90], R3 ;  /* 0x00009003ff0075a7 */ /* 0x000e640008001004 */
[----:B-1----:R-:W-:Y:S05]  /*3070*/  @P0 BRA `(.L_x_55) ;  /* 0x0000000000080947 */ /* 0x002fea0003800000 */
[----:B------:R-:W1:Y:S02]  /*3080*/  SYNCS.PHASECHK.TRANS64.TRYWAIT P0, [UR4+0x90], R3 ;  /* 0x00009003ff0075a7 */ /* 0x000e640008001104 */
[----:B-1----:R-:W-:Y:S05]  /*3090*/  @!P0 BRA `(.L_x_56) ;  /* 0x0000006400288947 */ /* 0x002fea0003800000 */
.L_x_55:
[----:B------:R-:W-:-:S04]  /*30a0*/  UIADD3 UR7, UPT, UPT, UR5, 0x1, URZ ;  /* 0x0000000105077890 */ /* 0x000fc8000fffe0ff */
[----:B------:R-:W-:-:S04]  /*30b0*/  UISETP.NE.AND UP0, UPT, UR7, 0x2, UPT ;  /* 0x000000020700788c */ /* 0x000fc8000bf05270 */
[----:B------:R-:W-:Y:S02]  /*30c0*/  USEL UR8, URZ, 0x1, UP0 ;  /* 0x00000001ff087887 */ /* 0x000fe40008000000 */
[----:B------:R-:W-:-:S04]  /*30d0*/  USEL UR7, UR7, URZ, UP0 ;  /* 0x000000ff07077287 */ /* 0x000fc80008000000 */
[----:B------:R-:W-:Y:S01]  /*30e0*/  ULEA UR7, UR7, UR6, 0x3 ;  /* 0x0000000607077291 */ /* 0x000fe2000f8e18ff */
[----:B-1----:R-:W-:-:S04]  /*30f0*/  LOP3.LUT R3, R12, UR8, RZ, 0x3c, !PT ;  /* 0x000000080c037c12 */ /* 0x002fc8000f8e3cff */
[----:B------:R-:W-:-:S04]  /*3100*/  SHF.L.U32 R0, R3, 0x1f, RZ ;  /* 0x0000001f03007819 */ /* 0x000fc800000006ff */
[----:B------:R-:W1:Y:S02]  /*3110*/  SYNCS.PHASECHK.TRANS64 P0, [UR7+0x90], R0 ;  /* 0x00009000ff0075a7 */ /* 0x000e640008001007 */
[----:B-1----:R-:W-:Y:S05]  /*3120*/  @P0 EXIT ;  /* 0x000000000000094d */ /* 0x002fea0003800000 */
[----:B------:R-:W-:Y:S02]  /*3130*/  SHF.L.U32 R3, R3, 0x1f, RZ ;  /* 0x0000001f03037819 */ /* 0x000fe400000006ff */
[----:B------:R-:W-:-:S07]  /*3140*/  MOV R0, UR7 ;  /* 0x0000000700007c02 */ /* 0x000fce0008000f00 */
.L_x_57:
[----:B-1----:R1:W2:Y:S02]  /*3150*/  SYNCS.PHASECHK.TRANS64.TRYWAIT P0, [R0+URZ+0x90], R3 ;  /* 0x00009003000075a7 */ /* 0x0022a400080011ff */
[----:B--2---:R-:W-:Y:S05]  /*3160*/  @!P0 NANOSLEEP.SYNCS 0x989680 ;  /* 0x009896800000895d */ /* 0x004fea0003900000 */
[----:B------:R-:W2:Y:S02]  /*3170*/  @!P0 SYNCS.PHASECHK.TRANS64 P0, [R0+URZ+0x90], R3 ;  /* 0x00009003000085a7 */ /* 0x000ea400080010ff */
[----:B--2---:R-:W-:Y:S05]  /*3180*/  @P0 EXIT ;  /* 0x000000000000094d */ /* 0x004fea0003800000 */
[----:B------:R-:W-:Y:S05]  /*3190*/  BRA `(.L_x_57) ;  /* 0xfffffffc00ec7947 */ /* 0x000fea000383ffff */
.L_x_50:
[----:B------:R-:W-:Y:S05]  /*31a0*/  BRA.U UP4, `(.L_x_58) ;  /* 0x0000001904507547 */ /* 0x000fea000b800000 */
[----:B------:R-:W-:Y:S01]  /*31b0*/  UMOV UR4, 0x40 ;  /* 0x0000004000047882 */ /* 0x000fe20000000000 */
[----:B------:R-:W-:Y:S01]  /*31c0*/  NOP ;  /* 0x0000000000007918 */ /* 0x000fe20000000000 */
[----:B------:R-:W-:Y:S01]  /*31d0*/  ULEA UR5, UR54, UR4, 0x18 ;  /* 0x0000000436057291 */ /* 0x000fe2000f8ec0ff */
[----:B------:R-:W-:Y:S02]  /*31e0*/  UMOV UR6, 0x400 ;  /* 0x0000040000067882 */ /* 0x000fe40000000000 */
[----:B------:R-:W-:-:S06]  /*31f0*/  ULEA UR6, UR54, UR6, 0x18 ;  /* 0x0000000636067291 */ /* 0x000fcc000f8ec0ff */
[----:B------:R-:W1:Y:S02]  /*3200*/  LDS.U8 R2, [UR5+0x1c] ;  /* 0x00001c05ff027984 */ /* 0x000e640008000000 */
[----:B-1----:R-:W-:-:S13]  /*3210*/  ISETP.NE.AND P0, PT, R2, RZ, PT ;  /* 0x000000ff0200720c */ /* 0x002fda0003f05270 */
[----:B------:R-:W-:Y:S05]  /*3220*/  @P0 BRA `(.L_x_59) ;  /* 0x0000000400180947 */ /* 0x000fea0003800000 */
[----:B------:R-:W-:Y:S01]  /*3230*/  R2UR UR4, R12 ;  /* 0x000000000c0472ca */ /* 0x000fe200000e0000 */
[----:B------:R-:W-:-:S12]  /*3240*/  UIADD3 UR7, UPT, UPT, UR5, 0x8, URZ ;  /* 0x0000000805077890 */ /* 0x000fd8000fffe0ff */
[----:B------:R-:W-:-:S09]  /*3250*/  UISETP.NE.U32.AND UP0, UPT, UR4, 0x1, UPT ;  /* 0x000000010400788c */ /* 0x000fd2000bf05070 */
[----:B------:R-:W-:Y:S05]  /*3260*/  BRA.U !UP0, `(.L_x_60) ;  /* 0x0000000108a47547 */ /* 0x000fea000b800000 */
[----:B------:R-:W-:Y:S01]  /*3270*/  ELECT P0, URZ, PT ;  /* 0x0000000000ff782f */ /* 0x000fe20003800000 */
[----:B------:R-:W-:-:S12]  /*3280*/  BSSY B0, `(.L_x_60) ;  /* 0x0000027000007945 */ /* 0x000fd80003800000 */
[----:B------:R-:W-:Y:S05]  /*3290*/  @!P0 BRA `(.L_x_61) ;  /* 0x0000000000948947 */ /* 0x000fea0003800000 */
[----:B------:R-:W-:-:S05]  /*32a0*/  UMOV UR4, 0x10 ;  /* 0x0000001000047882 */ /* 0x000fca0000000000 */
[----:B------:R-:W-:Y:S04]  /*32b0*/  DEPBAR.LE SB1, 0x36 ;  /* 0x00009d800000791a */ /* 0x000fe80000000000 */
[----:B------:R-:W1:Y:S02]  /*32c0*/  UTCATOMSWS.2CTA.FIND_AND_SET.ALIGN UP1, UR4, UR4 ;  /* 0x00000004000475e3 */ /* 0x000e640008220800 */
[----:B-1----:R-:W-:Y:S01]  /*32d0*/  MOV R11, UR4 ;  /* 0x00000004000b7c02 */ /* 0x002fe20008000f00 */
[----:B------:R-:W-:Y:S06]  /*32e0*/  BRA.U UP1, `(.L_x_62) ;  /* 0x0000000101187547 */ /* 0x000fec000b800000 */
.L_x_63:
[----:B------:R-:W-:Y:S05]  /*32f0*/  NANOSLEEP 0x64 ;  /* 0x000000640000795d */ /* 0x000fea0003800000 */
[----:B------:R-:W-:-:S05]  /*3300*/  UMOV UR4, 0x10 ;  /* 0x0000001000047882 */ /* 0x000fca0000000000 */
[----:B------:R-:W-:Y:S04]  /*3310*/  DEPBAR.LE SB1, 0x36 ;  /* 0x00009d800000791a */ /* 0x000fe80000000000 */
[----:B------:R-:W1:Y:S02]  /*3320*/  UTCATOMSWS.2CTA.FIND_AND_SET.ALIGN UP1, UR4, UR4 ;  /* 0x00000004000475e3 */ /* 0x000e640008220800 */
[----:B-1----:R-:W-:Y:S01]  /*3330*/  MOV R11, UR4 ;  /* 0x00000004000b7c02 */ /* 0x002fe20008000f00 */
[----:B------:R-:W-:Y:S05]  /*3340*/  BRA.U !UP1, `(.L_x_63) ;  /* 0xfffffffd09e87547 */ /* 0x000fea000b83ffff */
.L_x_62:
[----:B------:R-:W1:Y:S01]  /*3350*/  LDS R5, [UR5+0x10] ;  /* 0x00001005ff057984 */ /* 0x000e620008000800 */
[----:B------:R-:W-:Y:S01]  /*3360*/  R2UR UR4, R9 ;  /* 0x00000000090472ca */ /* 0x000fe200000e0000 */
[----:B------:R-:W-:-:S04]  /*3370*/  IMAD.U32 R3, RZ, RZ, UR6 ;  /* 0x00000006ff037e24 */ /* 0x000fc8000f8e00ff */
[----:B------:R-:W-:-:S08]  /*3380*/  VIADD R3, R3, 0x130 ;  /* 0x0000013003037836 */ /* 0x000fd00000000000 */
[----:B------:R-:W-:Y:S02]  /*3390*/  MOV R2, UR4 ;  /* 0x0000000400027c02 */ /* 0x000fe40008000f00 */
[----:B-1----:R-:W-:-:S04]  /*33a0*/  SHF.L.U32 R5, R5, 0x1f, RZ ;  /* 0x0000001f05057819 */ /* 0x002fc800000006ff */
[----:B------:R-:W1:Y:S02]  /*33b0*/  SYNCS.PHASECHK.TRANS64.TRYWAIT P0, [UR5+0x8], R5 ;  /* 0x00000805ff0075a7 */ /* 0x000e640008001105 */
[----:B-1----:R-:W-:Y:S05]  /*33c0*/  @P0 BRA `(.L_x_64) ;  /* 0x0000000000080947 */ /* 0x002fea0003800000 */
[----:B------:R-:W1:Y:S02]  /*33d0*/  SYNCS.PHASECHK.TRANS64.TRYWAIT P0, [UR5+0x8], R5 ;  /* 0x00000805ff0075a7 */ /* 0x000e640008001105 */
[----:B-1----:R-:W-:Y:S05]  /*33e0*/  @!P0 BRA `(.L_x_65) ;  /* 0x00000060006c8947 */ /* 0x002fea0003800000 */
.L_x_64:
[----:B------:R-:W-:Y:S01]  /*33f0*/  R2UR UR4, R9 ;  /* 0x00000000090472ca */ /* 0x000fe200000e0000 */
[----:B-1----:R-:W-:Y:S02]  /*3400*/  HFMA2 R4, -RZ, RZ, 0, 5.9604644775390625e-08 ;  /* 0x00000001ff047431 */ /* 0x002fe400000001ff */
[----:B------:R-:W-:Y:S01]  /*3410*/  IMAD.MOV.U32 R6, RZ, RZ, 0xffff ;  /* 0x0000ffffff067424 */ /* 0x000fe200078e00ff */
[----:B------:R-:W-:Y:S01]  /*3420*/  PRMT R2, R2, 0x654, R3 ;  /* 0x0000065402027816 */ /* 0x000fe20000000003 */
[----:B------:R-:W-:Y:S02]  /*3430*/  IMAD.MOV.U32 R5, RZ, RZ, 0x4 ;  /* 0x00000004ff057424 */ /* 0x000fe400078e00ff */
[----:B------:R-:W-:Y:S01]  /*3440*/  IMAD.SHL.U32 R10, R11, 0x20, RZ ;  /* 0x000000200b0a7824 */ /* 0x000fe200078e00ff */
[-C--:B------:R-:W-:Y:S02]  /*3450*/  SHF.L.U32 R7, R6, R11.reuse, RZ ;  /* 0x0000000b06077219 */ /* 0x080fe400000006ff */
[----:B------:R-:W-:-:S03]  /*3460*/  SHF.L.U32 R6, R4, R11, RZ ;  /* 0x0000000b04067219 */ /* 0x000fc600000006ff */
[----:B------:R-:W-:-:S06]  /*3470*/  UPRMT UR4, UR4, 0x654, UR7 ;  /* 0x0000065404047896 */ /* 0x000fcc0008000007 */
[----:B------:R-:W-:-:S03]  /*3480*/  MOV R3, UR4 ;  /* 0x0000000400037c02 */ /* 0x000fc60008000f00 */
[----:B------:R1:W-:Y:S01]  /*3490*/  SYNCS.ARRIVE.TRANS64.RED RZ, [UR4], R5 ;  /* 0x00000005ffff79a7 */ /* 0x0003e20008000404 */
[----:B------:R1:W-:Y:S04]  /*34a0*/  STS [UR6+0x130], R10 ;  /* 0x0001300aff007988 */ /* 0x0003e80008000806 */
[----:B------:R1:W-:Y:S04]  /*34b0*/  STAS [R2.64], R11 ;  /* 0x0000000b02007dbd */ /* 0x0003e8000c0008ff */
[----:B------:R1:W-:Y:S04]  /*34c0*/  ATOMS.OR RZ, [UR5+0x14], R7 ;  /* 0x00001407ffff798c */ /* 0x0003e8000b000005 */
[----:B------:R1:W-:Y:S04]  /*34d0*/  ATOMS.OR RZ, [UR5+0x18], R6 ;  /* 0x00001806ffff798c */ /* 0x0003e8000b000005 */
[----:B------:R1:W-:Y:S02]  /*34e0*/  ATOMS.XOR RZ, [UR5+0x10], R4 ;  /* 0x00001004ffff798c */ /* 0x0003e4000b800005 */
.L_x_61:
[----:B------:R-:W-:Y:S05]  /*34f0*/  BSYNC B0 ;  /* 0x0000000000007941 */ /* 0x000fea0003800000 */
.L_x_60:
[----:B------:R-:W-:Y:S05]  /*3500*/  BRA.U UP0, `(.L_x_66) ;  /* 0x0000000100707547 */ /* 0x000fea000b800000 */
[----:B------:R-:W-:-:S03]  /*3510*/  UMOV UR4, 0xffffffff ;  /* 0xffffffff00047882 */ /* 0x000fc60000000000 */
[----:B------:R-:W-:Y:S05]  /*3520*/  BRA.DIV UR4, `(.L_x_67) ;  /* 0x0000006204347947 */ /* 0x000fea000b800000 */
[----:B------:R-:W-:-:S13]  /*3530*/  ELECT P6, URZ, PT ;  /* 0x0000000000ff782f */ /* 0x000fda00038c0000 */
.L_x_167:
[----:B------:R-:W-:Y:S05]  /*3540*/  @!P6 BRA `(.L_x_66) ;  /* 0x000000000060e947 */ /* 0x000fea0003800000 */
[----:B-1----:R-:W1:Y:S02]  /*3550*/  LDS R3, [UR5+0x10] ;  /* 0x00001005ff037984 */ /* 0x002e640008000800 */
[----:B-1----:R-:W-:-:S04]  /*3560*/  SHF.L.U32 R3, R3, 0x1f, RZ ;  /* 0x0000001f03037819 */ /* 0x002fc800000006ff */
[----:B------:R-:W1:Y:S02]  /*3570*/  SYNCS.PHASECHK.TRANS64.TRYWAIT P0, [UR5+0x8], R3 ;  /* 0x00000803ff0075a7 */ /* 0x000e640008001105 */
[----:B-1----:R-:W-:Y:S05]  /*3580*/  @P0 BRA `(.L_x_68) ;  /* 0x0000000000080947 */ /* 0x002fea0003800000 */
[----:B------:R-:W1:Y:S02]  /*3590*/  SYNCS.PHASECHK.TRANS64.TRYWAIT P0, [UR5+0x8], R3 ;  /* 0x00000803ff0075a7 */ /* 0x000e640008001105 */
[----:B-1----:R-:W-:Y:S05]  /*35a0*/  @!P0 BRA `(.L_x_69) ;  /* 0x0000006000348947 */ /* 0x002fea0003800000 */
.L_x_68:
[----:B------:R-:W2:Y:S01]  /*35b0*/  LDS R5, [UR6+0x130] ;  /* 0x00013006ff057984 */ /* 0x000ea20008000800 */
[----:B------:R-:W-:Y:S01]  /*35c0*/  R2UR UR4, R9 ;  /* 0x00000000090472ca */ /* 0x000fe200000e0000 */
[----:B-1----:R-:W-:Y:S02]  /*35d0*/  IMAD.MOV.U32 R3, RZ, RZ, 0xffff ;  /* 0x0000ffffff037424 */ /* 0x002fe400078e00ff */
[----:B------:R-:W-:-:S10]  /*35e0*/  IMAD.MOV.U32 R2, RZ, RZ, 0x1 ;  /* 0x00000001ff027424 */ /* 0x000fd400078e00ff */
[----:B------:R-:W-:Y:S01]  /*35f0*/  UPRMT UR4, UR4, 0x654, UR7 ;  /* 0x0000065404047896 */ /* 0x000fe20008000007 */
[----:B--2---:R-:W-:Y:S01]  /*3600*/  IMAD.SHL.U32 R4, R5, 0x20, RZ ;  /* 0x0000002005047824 */ /* 0x004fe200078e00ff */
[-C--:B------:R-:W-:Y:S02]  /*3610*/  SHF.L.U32 R3, R3, R5.reuse, RZ ;  /* 0x0000000503037219 */ /* 0x080fe400000006ff */
[----:B------:R-:W-:Y:S02]  /*3620*/  SHF.L.U32 R5, R2, R5, RZ ;  /* 0x0000000502057219 */ /* 0x000fe400000006ff */
[----:B------:R2:W-:Y:S04]  /*3630*/  STS [UR6+0x130], R4 ;  /* 0x00013004ff007988 */ /* 0x0005e80008000806 */
[----:B------:R2:W-:Y:S04]  /*3640*/  ATOMS.OR RZ, [UR5+0x14], R3 ;  /* 0x00001403ffff798c */ /* 0x0005e8000b000005 */
[----:B------:R2:W-:Y:S01]  /*3650*/  ATOMS.OR RZ, [UR5+0x18], R5 ;  /* 0x00001805ffff798c */ /* 0x0005e2000b000005 */
[----:B------:R-:W-:Y:S03]  /*3660*/  SYNCS.ARRIVE.TRANS64.RED.A1T0 RZ, [UR4], RZ ;  /* 0x000000ffffff79a7 */ /* 0x000fe60008100404 */
[----:B------:R2:W-:Y:S01]  /*3670*/  ATOMS.XOR RZ, [UR5+0x10], R2 ;  /* 0x00001002ffff798c */ /* 0x0005e2000b800005 */
[----:B------:R-:W-:Y:S05]  /*3680*/  BRA `(.L_x_66) ;  /* 0x0000000000107947 */ /* 0x000fea0003800000 */
.L_x_59:
[----:B------:R-:W-:-:S05]  /*3690*/  MOV R2, 0xffffffff ;  /* 0xffffffff00027802 */ /* 0x000fca0000000f00 */
[----:B------:R1:W-:Y:S02]  /*36a0*/  STS [UR6+0x130], R2 ;  /* 0x00013002ff007988 */ /* 0x0003e40008000806 */
[----:B-1----:R-:W-:Y:S02]  /*36b0*/  MOV R2, 0x36d0 ;  /* 0x000036d000027802 */ /* 0x002fe40000000f00 */
[----:B-----5:R-:W-:Y:S05]  /*36c0*/  CALL.REL.NOINC `($__internal_1_$__cuda_sm10x_tcgen05_guardrail_trap_phase_invalid_during_alloc) ;  /* 0x0000006800087944 */ /* 0x020fea0003c00000 */
.L_x_66:
[----:B------:R-:W-:Y:S05]  /*36d0*/  WARPSYNC.ALL ;  /* 0x0000000000007948 */ /* 0x000fea0003800000 */
[----:B------:R-:W3:Y:S01]  /*36e0*/  S2UR UR4, SR_CgaCtaId ;  /* 0x00000000000479c3 */ /* 0x000ee20000008800 */
[----:B------:R-:W-:Y:S01]  /*36f0*/  UMOV UR62, 0x400 ;  /* 0x00000400003e7882 */ /* 0x000fe20000000000 */
[----:B------:R-:W4:Y:S01]  /*3700*/  LDCU UR7, c[0x0][0x38c] ;  /* 0x00007180ff0777ac */ /* 0x000f220008000800 */
[----:B------:R-:W-:Y:S01]  /*3710*/  LOP3.LUT R0, R0, 0xffff, RZ, 0xc0, !PT ;  /* 0x0000ffff00007812 */ /* 0x000fe200078ec0ff */
[----:B-1----:R-:W-:Y:S01]  /*3720*/  HFMA2 R10, -RZ, RZ, 0, 0 ;  /* 0x00000000ff0a7431 */ /* 0x002fe200000001ff */
[----:B------:R-:W-:Y:S01]  /*3730*/  R2UR UR5, R12 ;  /* 0x000000000c0572ca */ /* 0x000fe200000e0000 */
[----:B------:R-:W-:Y:S01]  /*3740*/  IMAD.MOV.U32 R11, RZ, RZ, 0x1 ;  /* 0x00000001ff0b7424 */ /* 0x000fe200078e00ff */
[----:B------:R-:W-:Y:S01]  /*3750*/  LOP3.LUT R8, R8, 0xffff, RZ, 0xc0, !PT ;  /* 0x0000ffff08087812 */ /* 0x000fe200078ec0ff */
[----:B------:R-:W-:Y:S01]  /*3760*/  UMOV UR9, URZ ;  /* 0x000000ff00097c82 */ /* 0x000fe20008000000 */
[----:B------:R-:W-:Y:S01]  /*3770*/  UMOV UR60, URZ ;  /* 0x000000ff003c7c82 */ /* 0x000fe20008000000 */
[----:B------:R-:W-:Y:S01]  /*3780*/  UMOV UR76, 0x0 ;  /* 0x00000000004c7882 */ /* 0x000fe20000000000 */
[----:B------:R-:W-:Y:S01]  /*3790*/  R2UR UR65, R8 ;  /* 0x00000000084172ca */ /* 0x000fe200000e0000 */
[----:B------:R-:W-:Y:S01]  /*37a0*/  IMAD.MOV.U32 R8, RZ, RZ, RZ ;  /* 0x000000ffff087224 */ /* 0x000fe200078e00ff */
[----:B------:R-:W-:Y:S01]  /*37b0*/  UMOV UR77, 0x8200490 ;  /* 0x08200490004d7882 */ /* 0x000fe20000000000 */
[----:B------:R-:W-:Y:S01]  /*37c0*/  UMOV UR74, 0x0 ;  /* 0x00000000004a7882 */ /* 0x000fe20000000000 */
[----:B------:R-:W-:Y:S01]  /*37d0*/  UMOV UR75, 0x8200490 ;  /* 0x08200490004b7882 */ /* 0x000fe20000000000 */
[----:B------:R-:W-:Y:S01]  /*37e0*/  UMOV UR72, 0x0 ;  /* 0x0000000000487882 */ /* 0x000fe20000000000 */
[----:B------:R-:W-:Y:S01]  /*37f0*/  UMOV UR73, 0x8200490 ;  /* 0x0820049000497882 */ /* 0x000fe20000000000 */
[----:B------:R-:W-:-:S02]  /*3800*/  UISETP.NE.AND UP2, UPT, UR5, URZ, UPT ;  /* 0x000000ff0500728c */ /* 0x000fc4000bf45270 */
[----:B----4-:R-:W-:Y:S01]  /*3810*/  UIADD3 UR7, UPT, UPT, UR7, 0xff, URZ ;  /* 0x000000ff07077890 */ /* 0x010fe2000fffe0ff */
[----:B------:R-:W-:Y:S01]  /*3820*/  UMOV UR70, 0x0 ;  /* 0x0000000000467882 */ /* 0x000fe20000000000 */
[----:B------:R-:W-:Y:S01]  /*3830*/  UMOV UR71, 0x8200490 ;  /* 0x0820049000477882 */ /* 0x000fe20000000000 */
[----:B---3--:R-:W-:Y:S01]  /*3840*/  ULEA UR62, UR4, UR62, 0x18 ;  /* 0x0000003e043e7291 */ /* 0x008fe2000f8ec0ff */
[----:B------:R-:W-:Y:S02]  /*3850*/  UMOV UR68, 0x0 ;  /* 0x0000000000447882 */ /* 0x000fe40000000000 */
[----:B------:R-:W-:Y:S01]  /*3860*/  UMOV UR4, URZ ;  /* 0x000000ff00047c82 */ /* 0x000fe20008000000 */
[----:B------:R-:W-:Y:S01]  /*3870*/  UIADD3 UR6, UPT, UPT, UR62, 0x4300, URZ ;  /* 0x000043003e067890 */ /* 0x000fe2000fffe0ff */
[----:B--2---:R-:W-:Y:S01]  /*3880*/  IMAD.U32 R2, RZ, RZ, UR4 ;  /* 0x00000004ff027e24 */ /* 0x004fe2000f8e00ff */
[----:B------:R-:W-:Y:S02]  /*3890*/  USHF.R.S32.HI UR4, URZ, 0x1f, UR7 ;  /* 0x0000001fff047899 */ /* 0x000fe40008011407 */
[----:B------:R-:W-:-:S02]  /*38a0*/  UIADD3 UR5, UPT, UPT, UR62, 0x1c300, URZ ;  /* 0x0001c3003e057890 */ /* 0x000fc4000fffe0ff */
[----:B------:R-:W-:Y:S02]  /*38b0*/  ULEA.HI UR4, UR4, UR7, URZ, 0x8 ;  /* 0x0000000704047291 */ /* 0x000fe4000f8f40ff */
[----:B------:R-:W-:Y:S02]  /*38c0*/  USHF.R.U32.HI UR6, URZ, 0x4, UR6 ;  /* 0x00000004ff067899 */ /* 0x000fe40008011606 */
[----:B------:R-:W-:Y:S02]  /*38d0*/  USHF.R.S32.HI UR8, URZ, 0x8, UR4 ;  /* 0x00000008ff087899 */ /* 0x000fe40008011404 */
[----:B------:R-:W-:Y:S01]  /*38e0*/  USHF.R.U32.HI UR5, URZ, 0x4, UR5 ;  /* 0x00000004ff057899 */ /* 0x000fe20008011605 */
[----:B------:R-:W-:Y:S01]  /*38f0*/  R2UR UR4, R0 ;  /* 0x00000000000472ca */ /* 0x000fe200000e0000 */
[----:B------:R-:W-:Y:S02]  /*3900*/  UISETP.LT.AND UP0, UPT, UR8, 0x1, UPT ;  /* 0x000000010800788c */ /* 0x000fe4000bf01270 */
[----:B------:R-:W-:Y:S01]  /*3910*/  ULOP3.LUT UR6, UR6, 0x3fff, URZ, 0xc0, !UPT ;  /* 0x00003fff06067892 */ /* 0x000fe2000f8ec0ff */
[----:B------:R-:W-:Y:S01]  /*3920*/  IMAD.U32 R13, RZ, RZ, UR8 ;  /* 0x00000008ff0d7e24 */ /* 0x000fe2000f8e00ff */
[----:B------:R-:W-:-:S02]  /*3930*/  ULOP3.LUT UR67, UR5, 0x3fff, URZ, 0xc0, !UPT ;  /* 0x00003fff05437892 */ /* 0x000fc4000f8ec0ff */
[----:B------:R-:W-:Y:S02]  /*3940*/  ULOP3.LUT UR66, UR6, 0x10000, URZ, 0xfc, !UPT ;  /* 0x0001000006427892 */ /* 0x000fe4000f8efcff */
[----:B------:R-:W-:Y:S01]  /*3950*/  ULOP3.LUT UR67, UR67, 0x10000, URZ, 0xfc, !UPT ;  /* 0x0001000043437892 */ /* 0x000fe2000f8efcff */
[----:B------:R-:W-:-:S03]  /*3960*/  UMOV UR69, 0x8200490 ;  /* 0x0820049000457882 */ /* 0x000fc60000000000 */
[----:B------:R-:W-:Y:S01]  /*3970*/  IMAD.U32 R14, RZ, RZ, UR4 ;  /* 0x00000004ff0e7e24 */ /* 0x000fe2000f8e00ff */
[----:B------:R-:W-:Y:S01]  /*3980*/  NOP ;  /* 0x0000000000007918 */ /* 0x000fe20000000000 */
[----:B------:R-:W-:Y:S06]  /*3990*/  BAR.ARV 0x6, 0xa0 ;  /* 0x0182800000007b1d */ /* 0x000fec0000002000 */
[----:B------:R-:W1:Y:S02]  /*39a0*/  LDS R3, [UR62+0x130] ;  /* 0x0001303eff037984 */ /* 0x000e640008000800 */
[----:B-1----:R-:W-:-:S02]  /*39b0*/  R2UR UR4, R3 ;  /* 0x00000000030472ca */ /* 0x002fc400000e0000 */
[----:B------:R-:W-:-:S11]  /*39c0*/  MOV R3, RZ ;  /* 0x000000ff00037202 */ /* 0x000fd60000000f00 */
[----:B------:R-:W-:Y:S01]  /*39d0*/  MOV R16, UR4 ;  /* 0x0000000400107c02 */ /* 0x000fe20008000f00 */
[----:B------:R-:W-:-:S06]  /*39e0*/  USEL UR4, UR8, 0x1, !UP0 ;  /* 0x0000000108047887 */ /* 0x000fcc000c000000 */
[----:B------:R-:W-:-:S07]  /*39f0*/  IMAD.U32 R15, RZ, RZ, UR4 ;  /* 0x00000004ff0f7e24 */ /* 0x000fce000f8e00ff */
.L_x_77:
[----:B------:R-:W-:Y:S02]  /*3a00*/  LEA R0, R10, UR62, 0x3 ;  /* 0x0000003e0a007c11 */ /* 0x000fe4000f8e18ff */
[----:B------:R-:W-:Y:S02]  /*3a10*/  SHF.L.U32 R5, R8, 0x1f, RZ ;  /* 0x0000001f08057819 */ /* 0x000fe400000006ff */
[----:B------:R-:W-:Y:S02]  /*3a20*/  LEA R4, R10, UR62, 0x4 ;  /* 0x0000003e0a047c11 */ /* 0x000fe4000f8e20ff */
[----:B------:R-:W1:Y:S02]  /*3a30*/  SYNCS.PHASECHK.TRANS64.TRYWAIT P0, [R0+URZ+0x80], R5 ;  /* 0x00008005000075a7 */ /* 0x000e6400080011ff */
[----:B-1----:R-:W-:Y:S05]  /*3a40*/  @!P0 BRA `(.L_x_70) ;  /* 0x0000005c00248947 */ /* 0x002fea0003800000 */
.L_x_168:
[----:B-1----:R-:W1:Y:S01]  /*3a50*/  LDS.128 R4, [R4+0x110] ;  /* 0x0001100004047984 */ /* 0x002e620000000c00 */
[----:B------:R-:W-:Y:S02]  /*3a60*/  VIADD R0, R0, 0x90 ;  /* 0x0000009000007836 */ /* 0x000fe40000000000 */
[----:B------:R-:W-:Y:S01]  /*3a70*/  VIADD R10, R10, 0x1 ;  /* 0x000000010a0a7836 */ /* 0x000fe20000000000 */
[----:B------:R-:W-:Y:S01]  /*3a80*/  @!PT LDS RZ, [RZ] ;  /* 0x00000000fffff984 */ /* 0x000fe20000000800 */
[----:B------:R-:W-:Y:S01]  /*3a90*/  @!PT LDS RZ, [RZ] ;  /* 0x00000000fffff984 */ /* 0x000fe20000000800 */
[----:B------:R-:W-:Y:S01]  /*3aa0*/  @!PT LDS RZ, [RZ] ;  /* 0x00000000fffff984 */ /* 0x000fe20000000800 */
[----:B------:R-:W-:Y:S01]  /*3ab0*/  @!PT LDS RZ, [RZ] ;  /* 0x00000000fffff984 */ /* 0x000fe20000000800 */
[----:B------:R2:W-:Y:S06]  /*3ac0*/  MEMBAR.ALL.CTA ;  /* 0x0000000000007992 */ /* 0x0005ec0000008000 */
[----:B--2---:R-:W2:Y:S01]  /*3ad0*/  FENCE.VIEW.ASYNC.S ;  /* 0x00000000000073c6 */ /* 0x004ea20000000000 */
[----:B------:R-:W-:-:S04]  /*3ae0*/  PRMT R0, RZ, 0x654, R0 ;  /* 0x00000654ff007816 */ /* 0x000fc80000000000 */
[----:B--2---:R2:W-:Y:S01]  /*3af0*/  SYNCS.ARRIVE.TRANS64.RED.A1T0 RZ, [R0+URZ], RZ ;  /* 0x000000ff00ff79a7 */ /* 0x0045e200081004ff */
[----:B-1----:R-:W-:Y:S01]  /*3b00*/  LOP3.LUT P1, RZ, R6, 0x1, RZ, 0xc0, !PT ;  /* 0x0000000106ff7812 */ /* 0x002fe2000782c0ff */
[----:B--2---:R-:W-:-:S12]  /*3b10*/  BRA.U UP2, `(.L_x_71) ;  /* 0x00000009022c7547 */ /* 0x004fd8000b800000 */
[----:B------:R-:W1:Y:S01]  /*3b20*/  LDCU UR4, c[0x0][0x38c] ;  /* 0x00007180ff0477ac */ /* 0x000e620008000800 */
[----:B------:R-:W-:Y:S02]  /*3b30*/  R2UR UR5, R2 ;  /* 0x00000000020572ca */ /* 0x000fe400000e0000 */
[----:B------:R-:W-:Y:S02]  /*3b40*/  PLOP3.LUT P2, PT, PT, PT, PT, 0x80, 0x8 ;  /* 0x000000000008781c */ /* 0x000fe40003f4f070 */
[----:B------:R-:W-:Y:S02]  /*3b50*/  SHF.L.U32 R5, R11, 0x1f, RZ ;  /* 0x0000001f0b057819 */ /* 0x000fe400000006ff */
[----:B------:R-:W-:-:S07]  /*3b60*/  R2UR UR6, R16 ;  /* 0x00000000100672ca */ /* 0x000fce00000e0000 */
[----:B------:R-:W-:Y:S02]  /*3b70*/  ULEA UR7, UR5, UR62, 0x3 ;  /* 0x0000003e05077291 */ /* 0x000fe4000f8e18ff */
[----:B-1----:R-:W-:-:S04]  /*3b80*/  UISETP.GE.AND UP0, UPT, UR4, 0x1, UPT ;  /* 0x000000010400788c */ /* 0x002fc8000bf06270 */
[----:B------:R-:W-:Y:S01]  /*3b90*/  IMAD.U32 R4, RZ, RZ, UR7 ;  /* 0x00000007ff047e24 */ /* 0x000fe2000f8e00ff */
[----:B------:R-:W-:Y:S01]  /*3ba0*/  ULEA UR8, UR5, UR6, 0x6 ;  /* 0x0000000605087291 */ /* 0x000fe2000f8e30ff */
[----:B------:R-:W-:-:S05]  /*3bb0*/  PLOP3.LUT P0, PT, PT, PT, UP0, 0x80, 0x8 ;  /* 0x000000000008781c */ /* 0x000fca0003f0f008 */
[----:B------:R-:W-:-:S08]  /*3bc0*/  @UP0 ULEA UR4, UR9, UR62, 0x3 ;  /* 0x0000003e09040291 */ /* 0x000fd0000f8e18ff */
[----:B------:R-:W-:-:S04]  /*3bd0*/  @P0 SHF.L.U32 R0, R3, 0x1f, RZ ;  /* 0x0000001f03000819 */ /* 0x000fc800000006ff */
[----:B------:R1:W2:Y:S01]  /*3be0*/  @P0 SYNCS.PHASECHK.TRANS64.TRYWAIT P2, [UR4], R0 ;  /* 0x00000000ff0005a7 */ /* 0x0002a20008041104 */
[----:B------:R-:W3:Y:S02]  /*3bf0*/  SYNCS.PHASECHK.TRANS64.TRYWAIT P0, [UR7+0xc0], R5 ;  /* 0x0000c005ff0075a7 */ /* 0x000ee40008001107 */
[----:B-123--:R-:W-:Y:S05]  /*3c00*/  @!P0 BRA `(.L_x_72) ;  /* 0x0000005800c88947 */ /* 0x00efea0003800000 */
.L_x_170:
[----:B------:R-:W-:Y:S01]  /*3c10*/  UMOV UR64, UR60 ;  /* 0x0000003c00407c82 */ /* 0x000fe20008000000 */
[----:B------:R-:W-:Y:S05]  /*3c20*/  BRA.U !UP0, `(.L_x_73) ;  /* 0x0000000508d07547 */ /* 0x000fea000b800000 */
[----:B------:R-:W-:Y:S01]  /*3c30*/  R2UR UR4, R15 ;  /* 0x000000000f0472ca */ /* 0x000fe200000e0000 */
[----:B------:R-:W-:Y:S01]  /*3c40*/  UPLOP3.LUT UP3, UPT, UPT, UPT, UPT, 0x40, 0x4 ;  /* 0x000000000004789c */ /* 0x000fe20003f6e870 */
[----:B------:R-:W-:Y:S01]  /*3c50*/  R2UR UR61, R13 ;  /* 0x000000000d3d72ca */ /* 0x000fe200000e0000 */
[----:B------:R-:W-:-:S10]  /*3c60*/  UMOV UR7, UR9 ;  /* 0x0000000900077c82 */ /* 0x000fd40008000000 */
[----:B------:R-:W-:-:S12]  /*3c70*/  UIADD3 UR64, UPT, UPT, UR4, UR60, URZ ;  /* 0x0000003c04407290 */ /* 0x000fd8000fffe0ff */
.L_x_76:
[----:B--2---:R-:W-:Y:S01]  /*3c80*/  ULEA UR5, UR7, UR62, 0x3 ;  /* 0x0000003e07057291 */ /* 0x004fe2000f8e18ff */
[----:B------:R-:W-:Y:S11]  /*3c90*/  @P2 BRA `(.L_x_74) ;  /* 0x00000000000c2947 */ /* 0x000ff60003800000 */
[----:B-1----:R-:W-:Y:S04]  /*3ca0*/  SHF.L.U32 R5, R3, 0x1f, RZ ;  /* 0x0000001f03057819 */ /* 0x002fe800000006ff */
[----:B------:R-:W1:Y:S02]  /*3cb0*/  SYNCS.PHASECHK.TRANS64.TRYWAIT P0, [UR5], R5 ;  /* 0x00000005ff0075a7 */ /* 0x000e640008001105 */
[----:B-1----:R-:W-:Y:S05]  /*3cc0*/  @!P0 BRA `(.L_x_75) ;  /* 0x0000005800b48947 */ /* 0x002fea0003800000 */
.L_x_74:
[----:B------:R-:W-:Y:S01]  /*3cd0*/  UISETP.NE.AND UP0, UPT, UR61, 0x1, UPT ;  /* 0x000000013d00788c */ /* 0x000fe2000bf05270 */
[----:B------:R-:W-:Y:S01]  /*3ce0*/  PLOP3.LUT P2, PT, PT, PT, PT, 0x80, 0x8 ;  /* 0x000000000008781c */ /* 0x000fe20003f4f070 */
[----:B------:R-:W-:Y:S01]  /*3cf0*/  UIADD3 UR9, UPT, UPT, UR7, 0x1, URZ ;  /* 0x0000000107097890 */ /* 0x000fe2000fffe0ff */
[----:B------:R-:W-:Y:S01]  /*3d00*/  MOV.SPILL R6, UR65 ;  /* 0x0000004100067c02 */ /* 0x000fe20009000f00 */
[----:B------:R-:W-:Y:S01]  /*3d10*/  UIADD3 UR63, UPT, UPT, UR5, 0x18, URZ ;  /* 0x00000018053f7890 */ /* 0x000fe2000fffe0ff */
[----:B-1----:R-:W-:Y:S01]  /*3d20*/  MOV.SPILL R5, UR64 ;  /* 0x0000004000057c02 */ /* 0x002fe20009000f00 */
[----:B------:R-:W-:Y:S01]  /*3d30*/  UISETP.NE.AND UP1, UPT, UR9, 0x3, UPT ;  /* 0x000000030900788c */ /* 0x000fe2000bf25270 */
[----:B------:R-:W-:Y:S01]  /*3d40*/  PLOP3.LUT P0, PT, PT, PT, UP0, 0x80, 0x8 ;  /* 0x000000000008781c */ /* 0x000fe20003f0f008 */
[----:B------:R-:W-:Y:S02]  /*3d50*/  ULEA UR6, UR7, UR67, 0xb ;  /* 0x0000004307067291 */ /* 0x000fe4000f8e58ff */
[----:B------:R-:W-:Y:S02]  /*3d60*/  USEL UR5, URZ, 0x1, UP1 ;  /* 0x00000001ff057887 */ /* 0x000fe40008800000 */
[----:B------:R-:W-:Y:S02]  /*3d70*/  USEL UR9, UR9, URZ, UP1 ;  /* 0x000000ff09097287 */ /* 0x000fe40008800000 */
[----:B------:R-:W-:Y:S02]  /*3d80*/  ULEA UR4, UR7, UR66, 0xb ;  /* 0x0000004207047291 */ /* 0x000fe4000f8e58ff */
[----:B------:R-:W-:Y:S01]  /*3d90*/  @UP0 ULEA UR7, UR9, UR62, 0x3 ;  /* 0x0000003e09070291 */ /* 0x000fe2000f8e18ff */
[----:B------:R-:W-:Y:S01]  /*3da0*/  LOP3.LUT R3, R3, UR5, RZ, 0x3c, !PT ;  /* 0x0000000503037c12 */ /* 0x000fe2000f8e3cff */
[----:B------:R-:W-:Y:S02]  /*3db0*/  UIADD3 UR20, UPT, UPT, UR6, 0x2, URZ ;  /* 0x0000000206147890 */ /* 0x000fe4000fffe0ff */
[----:B------:R-:W-:Y:S01]  /*3dc0*/  UIADD3 UR18, UPT, UPT, UR4, 0x2, URZ ;  /* 0x0000000204127890 */ /* 0x000fe2000fffe0ff */
[----:B------:R-:W-:Y:S01]  /*3dd0*/  @P0 SHF.L.U32 R0, R3, 0x1f, RZ ;  /* 0x0000001f03000819 */ /* 0x000fe200000006ff */
[----:B------:R-:W-:Y:S02]  /*3de0*/  UIADD3 UR16, UPT, UPT, UR6, 0x4, URZ ;  /* 0x0000000406107890 */ /* 0x000fe4000fffe0ff */
[----:B------:R-:W-:Y:S01]  /*3df0*/  UIADD3 UR10, UPT, UPT, UR4, 0x4, URZ ;  /* 0x00000004040a7890 */ /* 0x000fe2000fffe0ff */
[----:B------:R2:W3:Y:S01]  /*3e00*/  @P0 SYNCS.PHASECHK.TRANS64.TRYWAIT P2, [UR7], R0 ;  /* 0x00000000ff0005a7 */ /* 0x0004e20008041107 */
[----:B------:R-:W-:Y:S02]  /*3e10*/  UIADD3 UR14, UPT, UPT, UR6, 0x6, URZ ;  /* 0x00000006060e7890 */ /* 0x000fe4000fffe0ff */
        /* <DEDUP_REMOVED lines=21> */
[----:B------:R-:W-:Y:S01]  /*3f70*/  UIADD3 UR61, UPT, UPT, UR61, -0x1, URZ ;  /* 0xffffffff3d3d7890 */ /* 0x000fe2000fffe0ff */
[----:B------:R-:W-:Y:S01]  /*3f80*/  UMOV UR7, 0x40004040 ;  /* 0x4000404000077882 */ /* 0x000fe20000000000 */
[----:B------:R-:W-:Y:S01]  /*3f90*/  UMOV UR64, 0x0 ;  /* 0x0000000000407882 */ /* 0x000fe20000000000 */
[----:B------:R-:W-:Y:S01]  /*3fa0*/  UMOV UR65, 0x8200490 ;  /* 0x0820049000417882 */ /* 0x000fe20000000000 */
[----:B------:R-:W-:Y:S01]  /*3fb0*/  UMOV UR5, 0x40004040 ;  /* 0x4000404000057882 */ /* 0x000fe20000000000 */
[----:B------:R-:W-:Y:S01]  /*3fc0*/  UMOV UR21, 0x40004040 ;  /* 0x4000404000157882 */ /* 0x000fe20000000000 */
[----:B------:R1:W-:Y:S01]  /*3fd0*/  UTCHMMA.2CTA gdesc[UR4], gdesc[UR6], tmem[UR8], tmem[UR64], idesc[UR65], UP3 ;  /* 0x00ff4006040075ea */ /* 0x0003e20009a00008 */
[----:B------:R-:W-:Y:S01]  /*3fe0*/  UPLOP3.LUT UP3, UPT, UPT, UPT, UPT, 0x80, 0x8 ;  /* 0x000000000008789c */ /* 0x000fe20003f6f070 */
[----:B------:R-:W-:Y:S01]  /*3ff0*/  UMOV UR19, 0x40004040 ;  /* 0x4000404000137882 */ /* 0x000fe20000000000 */
[----:B------:R-:W-:Y:S01]  /*4000*/  UMOV UR17, 0x40004040 ;  /* 0x4000404000117882 */ /* 0x000fe20000000000 */
[----:B------:R4:W-:Y:S01]  /*4010*/  UTCHMMA.2CTA gdesc[UR18], gdesc[UR20], tmem[UR8], tmem[UR64], idesc[UR65], UPT ;  /* 0x00ff4014120075ea */ /* 0x0009e2000ba00008 */
        /* <DEDUP_REMOVED lines=19> */
[----:B-1----:R-:W-:Y:S01]  /*4150*/  UMOV UR7, 0x8200490 ;  /* 0x0820049000077882 */ /* 0x002fe20000000000 */
[----:B------:R-:W-:Y:S01]  /*4160*/  UMOV UR35, 0x40004040 ;  /* 0x4000404000237882 */ /* 0x000fe20000000000 */
[----:B------:R-:W-:Y:S01]  /*4170*/  UMOV UR33, 0x40004040 ;  /* 0x4000404000217882 */ /* 0x000fe20000000000 */
[----:B------:R-:W-:Y:S01]  /*4180*/  UMOV UR27, 0x40004040 ;  /* 0x40004040001b7882 */ /* 0x000fe20000000000 */
[----:B------:R-:W-:Y:S01]  /*4190*/  UMOV UR25, 0x40004040 ;  /* 0x4000404000197882 */ /* 0x000fe20000000000 */
[----:B----4-:R-:W-:Y:S02]  /*41a0*/  UIADD3 UR20, UPT, UPT, UR4, 0x602, URZ ;  /* 0x0000060204147890 */ /* 0x010fe4000fffe0ff */
[----:B------:R-:W-:Y:S02]  /*41b0*/  UIADD3 UR18, UPT, UPT, UR6, 0x604, URZ ;  /* 0x0000060406127890 */ /* 0x000fe4000fffe0ff */
[----:B--2---:R-:W-:Y:S02]  /*41c0*/  UIADD3 UR16, UPT, UPT, UR4, 0x604, URZ ;  /* 0x0000060404107890 */ /* 0x004fe4000fffe0ff */
[----:B------:R-:W-:Y:S01]  /*41d0*/  UIADD3 UR10, UPT, UPT, UR6, 0x606, URZ ;  /* 0x00000606060a7890 */ /* 0x000fe2000fffe0ff */
[----:B------:R-:W-:Y:S01]  /*41e0*/  R2UR.FILL UR65, R6 ;  /* 0x00000000064172ca */ /* 0x000fe200004e0000 */
[----:B------:R-:W-:Y:S01]  /*41f0*/  UMOV UR14, 0x0 ;  /* 0x00000000000e7882 */ /* 0x000fe20000000000 */
[----:B------:R-:W-:Y:S01]  /*4200*/  UMOV UR15, 0x8200490 ;  /* 0x08200490000f7882 */ /* 0x000fe20000000000 */
[----:B------:R-:W-:Y:S01]  /*4210*/  UMOV UR12, 0x0 ;  /* 0x00000000000c7882 */ /* 0x000fe20000000000 */
[----:B------:R-:W-:Y:S01]  /*4220*/  UTCHMMA.2CTA gdesc[UR28], gdesc[UR30], tmem[UR8], tmem[UR14], idesc[UR15], UPT ;  /* 0x00ff0e1e1c0075ea */ /* 0x000fe2000ba00008 */
[----:B------:R-:W-:Y:S01]  /*4230*/  UTCHMMA.2CTA gdesc[UR56], gdesc[UR58], tmem[UR8], tmem[UR14], idesc[UR15], UPT ;  /* 0x00ff0e3a380075ea */ /* 0x000fe2000ba00008 */
[----:B------:R-:W-:Y:S01]  /*4240*/  UMOV UR13, 0x8200490 ;  /* 0x08200490000d7882 */ /* 0x000fe20000000000 */
[----:B------:R-:W-:Y:S01]  /*4250*/  UTCHMMA.2CTA gdesc[UR52], gdesc[UR54], tmem[UR8], tmem[UR14], idesc[UR15], UPT ;  /* 0x00ff0e36340075ea */ /* 0x000fe2000ba00008 */
[----:B------:R-:W-:Y:S01]  /*4260*/  UIADD3 UR4, UPT, UPT, UR4, 0x606, URZ ;  /* 0x0000060604047890 */ /* 0x000fe2000fffe0ff */
[----:B------:R-:W-:Y:S01]  /*4270*/  UTCHMMA.2CTA gdesc[UR48], gdesc[UR50], tmem[UR8], tmem[UR12], idesc[UR13], UPT ;  /* 0x00ff0c32300075ea */ /* 0x000fe2000ba00008 */
[----:B------:R-:W-:Y:S01]  /*4280*/  UTCHMMA.2CTA gdesc[UR44], gdesc[UR46], tmem[UR8], tmem[UR12], idesc[UR13], UPT ;  /* 0x00ff0c2e2c0075ea */ /* 0x000fe2000ba00008 */
[----:B------:R-:W-:Y:S01]  /*4290*/  UMOV UR6, 0x0 ;  /* 0x0000000000067882 */ /* 0x000fe20000000000 */
[----:B------:R-:W-:Y:S01]  /*42a0*/  UTCHMMA.2CTA gdesc[UR40], gdesc[UR42], tmem[UR8], tmem[UR12], idesc[UR13], UPT ;  /* 0x00ff0c2a280075ea */ /* 0x000fe2000ba00008 */
[----:B------:R1:W-:Y:S01]  /*42b0*/  UTCHMMA.2CTA gdesc[UR36], gdesc[UR38], tmem[UR8], tmem[UR6], idesc[UR7], UPT ;  /* 0x00ff0626240075ea */ /* 0x0003e2000ba00008 */
[----:B------:R2:W-:Y:S01]  /*42c0*/  UTCHMMA.2CTA gdesc[UR32], gdesc[UR34], tmem[UR8], tmem[UR76], idesc[UR77], UPT ;  /* 0x00ff4c22200075ea */ /* 0x0005e2000ba00008 */
[----:B------:R-:W-:Y:S01]  /*42d0*/  UMOV UR23, 0x40004040 ;  /* 0x4000404000177882 */ /* 0x000fe20000000000 */
[----:B------:R2:W-:Y:S01]  /*42e0*/  UTCHMMA.2CTA gdesc[UR24], gdesc[UR26], tmem[UR8], tmem[UR74], idesc[UR75], UPT ;  /* 0x00ff4a1a180075ea */ /* 0x0005e2000ba00008 */
[----:B------:R-:W-:Y:S01]  /*42f0*/  R2UR.FILL UR64, R5 ;  /* 0x00000000054072ca */ /* 0x000fe200004e0000 */
[----:B------:R2:W-:Y:S01]  /*4300*/  UTCHMMA.2CTA gdesc[UR20], gdesc[UR22], tmem[UR8], tmem[UR72], idesc[UR73], UPT ;  /* 0x00ff4816140075ea */ /* 0x0005e2000ba00008 */
[----:B------:R2:W-:Y:S01]  /*4310*/  UTCHMMA.2CTA gdesc[UR16], gdesc[UR18], tmem[UR8], tmem[UR70], idesc[UR71], UPT ;  /* 0x00ff4612100075ea */ /* 0x0005e2000ba00008 */
[----:B------:R2:W-:Y:S01]  /*4320*/  UTCHMMA.2CTA gdesc[UR4], gdesc[UR10], tmem[UR8], tmem[UR68], idesc[UR69], UPT ;  /* 0x00ff440a040075ea */ /* 0x0005e2000ba00008 */
[----:B------:R2:W-:Y:S09]  /*4330*/  UTCBAR.2CTA.MULTICAST [UR63], URZ, UR65 ;  /* 0x000000ff3f0073e9 */ /* 0x0005f20008200841 */
[----:B------:R-:W-:Y:S01]  /*4340*/  UISETP.NE.AND UP0, UPT, UR60, UR64, UPT ;  /* 0x000000403c00728c */ /* 0x000fe2000bf05270 */
[----:B-1----:R-:W-:Y:S08]  /*4350*/  UMOV UR7, UR9 ;  /* 0x0000000900077c82 */ /* 0x002ff00008000000 */
[----:B---3--:R-:W-:Y:S05]  /*4360*/  BRA.U UP0, `(.L_x_76) ;  /* 0xfffffff900447547 */ /* 0x008fea000b83ffff */
.L_x_73:
[----:B--2---:R-:W-:Y:S01]  /*4370*/  R2UR UR4, R4 ;  /* 0x00000000040472ca */ /* 0x004fe200000e0000 */
[----:B------:R-:W-:Y:S01]  /*4380*/  UMOV UR60, UR64 ;  /* 0x00000040003c7c82 */ /* 0x000fe20008000000 */
[----:B------:R-:W-:-:S11]  /*4390*/  R2UR UR5, R14 ;  /* 0x000000000e0572ca */ /* 0x000fd600000e0000 */
[----:B------:R-:W-:-:S09]  /*43a0*/  UIADD3 UR4, UPT, UPT, UR4, 0xa0, URZ ;  /* 0x000000a004047890 */ /* 0x000fd2000fffe0ff */
[----:B------:R2:W-:Y:S01]  /*43b0*/  UTCBAR.2CTA.MULTICAST [UR4], URZ, UR5 ;  /* 0x000000ff040073e9 */ /* 0x0005e20008200805 */
[----:B------:R-:W-:Y:S02]  /*43c0*/  NOP ;  /* 0x0000000000007918 */ /* 0x000fe40000000000 */
.L_x_71:
[----:B--2---:R-:W-:Y:S02]  /*43d0*/  R2UR UR4, R2 ;  /* 0x00000000020472ca */ /* 0x004fe400000e0000 */
[----:B------:R-:W-:-:S04]  /*43e0*/  ISETP.NE.AND P0, PT, R10, 0x2, PT ;  /* 0x000000020a00780c */ /* 0x000fc80003f05270 */
[----:B-1----:R-:W-:Y:S02]  /*43f0*/  SEL R5, RZ, 0x1, P0 ;  /* 0x00000001ff057807 */ /* 0x002fe40000000000 */
[----:B------:R-:W-:Y:S02]  /*4400*/  SEL R10, R10, RZ, P0 ;  /* 0x000000ff0a0a7207 */ /* 0x000fe40000000000 */
[----:B------:R-:W-:-:S03]  /*4410*/  LOP3.LUT R8, R8, R5, RZ, 0x3c, !PT ;  /* 0x0000000508087212 */ /* 0x000fc600078e3cff */
[----:B------:R-:W-:-:S04]  /*4420*/  UIADD3 UR4, UPT, UPT, UR4, 0x1, URZ ;  /* 0x0000000104047890 */ /* 0x000fc8000fffe0ff */
[----:B------:R-:W-:-:S04]  /*4430*/  UISETP.NE.AND UP0, UPT, UR4, 0x4, UPT ;  /* 0x000000040400788c */ /* 0x000fc8000bf05270 */
[----:B------:R-:W-:Y:S02]  /*4440*/  USEL UR5, URZ, 0x1, UP0 ;  /* 0x00000001ff057887 */ /* 0x000fe40008000000 */
[----:B------:R-:W-:-:S04]  /*4450*/  USEL UR4, UR4, URZ, UP0 ;  /* 0x000000ff04047287 */ /* 0x000fc80008000000 */
[----:B------:R-:W-:Y:S02]  /*4460*/  LOP3.LUT R11, R11, UR5, RZ, 0x3c, !PT ;  /* 0x000000050b0b7c12 */ /* 0x000fe4000f8e3cff */
[----:B------:R-:W-:Y:S01]  /*4470*/  IMAD.U32 R2, RZ, RZ, UR4 ;  /* 0x00000004ff027e24 */ /* 0x000fe2000f8e00ff */
[----:B------:R-:W-:Y:S06]  /*4480*/  @P1 BRA `(.L_x_77) ;  /* 0xfffffff4005c1947 */ /* 0x000fec000383ffff */
[----:B------:R-:W1:Y:S01]  /*4490*/  S2UR UR8, SR_CgaCtaId ;  /* 0x00000000000879c3 */ /* 0x000e620000008800 */
[----:B------:R-:W-:Y:S01]  /*44a0*/  ELECT P0, URZ, PT ;  /* 0x0000000000ff782f */ /* 0x000fe20003800000 */
[----:B------:R-:W-:Y:S01]  /*44b0*/  IMAD.MOV.U32 R0, RZ, RZ, 0x1 ;  /* 0x00000001ff007424 */ /* 0x000fe200078e00ff */
[----:B------:R-:W-:Y:S01]  /*44c0*/  UMOV UR4, 0x40 ;  /* 0x0000004000047882 */ /* 0x000fe20000000000 */
[----:B------:R-:W-:-:S04]  /*44d0*/  R2UR UR5, R12 ;  /* 0x000000000c0572ca */ /* 0x000fc800000e0000 */
[----:B------:R-:W-:Y:S09]  /*44e0*/  UVIRTCOUNT.DEALLOC.SMPOOL 0x80 ;  /* 0x000000800000784c */ /* 0x000ff20000000000 */
[----:B------:R-:W-:Y:S02]  /*44f0*/  UISETP.NE.AND UP0, UPT, UR5, URZ, UPT ;  /* 0x000000ff0500728c */ /* 0x000fe4000bf05270 */
[----:B-1----:R-:W-:-:S09]  /*4500*/  ULEA UR8, UR8, UR4, 0x18 ;  /* 0x0000000408087291 */ /* 0x002fd2000f8ec0ff */
[----:B------:R1:W-:Y:S01]  /*4510*/  @P0 STS.U8 [UR8+0x1c], R0 ;  /* 0x00001c00ff000988 */ /* 0x0003e20008000008 */
[----:B------:R-:W-:Y:S05]  /*4520*/  BRA.U UP0, `(.L_x_78) ;  /* 0x0000000100a87547 */ /* 0x000fea000b800000 */
[----:B------:R-:W-:Y:S01]  /*4530*/  R2UR UR4, R2 ;  /* 0x00000000020472ca */ /* 0x000fe200000e0000 */
[----:B------:R-:W-:Y:S01]  /*4540*/  UIADD3 UR7, UPT, UPT, UR62, 0xc0, URZ ;  /* 0x000000c03e077890 */ /* 0x000fe2000fffe0ff */
[----:B------:R-:W-:-:S11]  /*4550*/  SHF.L.U32 R3, R11, 0x1f, RZ ;  /* 0x0000001f0b037819 */ /* 0x000fd600000006ff */
[----:B------:R-:W-:-:S09]  /*4560*/  ULEA UR4, UR4, UR7, 0x3 ;  /* 0x0000000704047291 */ /* 0x000fd2000f8e18ff */
[----:B------:R-:W2:Y:S02]  /*4570*/  SYNCS.PHASECHK.TRANS64.TRYWAIT P0, [UR4], R3 ;  /* 0x00000003ff0075a7 */ /* 0x000ea40008001104 */
[----:B--2---:R-:W-:Y:S05]  /*4580*/  @!P0 BRA `(.L_x_79) ;  /* 0x00000050009c8947 */ /* 0x004fea0003800000 */
.L_x_173:
[----:B------:R-:W-:-:S13]  /*4590*/  R2UR UR4, R2 ;  /* 0x00000000020472ca */ /* 0x000fda00000e0000 */
        /* <DEDUP_REMOVED lines=9> */
.L_x_175:
        /* <DEDUP_REMOVED lines=9> */
.L_x_177:
[----:B------:R-:W-:-:S04]  /*46c0*/  UIADD3 UR4, UPT, UPT, UR4, 0x1, URZ ;  /* 0x0000000104047890 */ /* 0x000fc8000fffe0ff */
[----:B------:R-:W-:-:S04]  /*46d0*/  UISETP.NE.AND UP1, UPT, UR4, 0x4, UPT ;  /* 0x000000040400788c */ /* 0x000fc8000bf25270 */
[----:B------:R-:W-:Y:S02]  /*46e0*/  USEL UR5, URZ, 0x1, UP1 ;  /* 0x00000001ff057887 */ /* 0x000fe40008800000 */
[----:B------:R-:W-:-:S04]  /*46f0*/  USEL UR4, UR4, URZ, UP1 ;  /* 0x000000ff04047287 */ /* 0x000fc80008800000 */
[----:B------:R-:W-:Y:S01]  /*4700*/  ULEA UR4, UR4, UR7, 0x3 ;  /* 0x0000000704047291 */ /* 0x000fe2000f8e18ff */
[----:B-1----:R-:W-:-:S04]  /*4710*/  LOP3.LUT R3, R2, UR5, RZ, 0x3c, !PT ;  /* 0x0000000502037c12 */ /* 0x002fc8000f8e3cff */
[----:B------:R-:W-:Y:S01]  /*4720*/  SHF.L.U32 R3, R3, 0x1f, RZ ;  /* 0x0000001f03037819 */ /* 0x000fe200000006ff */
[----:B------:R-:W-:-:S04]  /*4730*/  IMAD.U32 R0, RZ, RZ, UR4 ;  /* 0x00000004ff007e24 */ /* 0x000fc8000f8e00ff */
[----:B------:R1:W2:Y:S03]  /*4740*/  SYNCS.PHASECHK.TRANS64.TRYWAIT P0, [R0+URZ], R3 ;  /* 0x00000003000075a7 */ /* 0x0002a600080011ff */
[----:B--2---:R-:W-:Y:S05]  /*4750*/  @!P0 NANOSLEEP.SYNCS 0x989680 ;  /* 0x009896800000895d */ /* 0x004fea0003900000 */
[----:B------:R-:W2:Y:S02]  /*4760*/  @!P0 SYNCS.PHASECHK.TRANS64 P0, [R0+URZ], R3 ;  /* 0x00000003000085a7 */ /* 0x000ea400080010ff */
[----:B--2---:R-:W-:Y:S05]  /*4770*/  @P0 BRA `(.L_x_82) ;  /* 0x0000000000240947 */ /* 0x004fea0003800000 */
.L_x_83:
[----:B--2---:R2:W3:Y:S02]  /*4780*/  SYNCS.PHASECHK.TRANS64.TRYWAIT P0, [R0+URZ], R3 ;  /* 0x00000003000075a7 */ /* 0x0044e400080011ff */
[----:B---3--:R-:W-:Y:S05]  /*4790*/  @!P0 NANOSLEEP.SYNCS 0x989680 ;  /* 0x009896800000895d */ /* 0x008fea0003900000 */
[----:B------:R-:W3:Y:S02]  /*47a0*/  @!P0 SYNCS.PHASECHK.TRANS64 P0, [R0+URZ], R3 ;  /* 0x00000003000085a7 */ /* 0x000ee400080010ff */
[----:B---3--:R-:W-:Y:S05]  /*47b0*/  @!P0 BRA `(.L_x_83) ;  /* 0xfffffffc00f08947 */ /* 0x008fea000383ffff */
[----:B------:R-:W-:Y:S05]  /*47c0*/  BRA `(.L_x_82) ;  /* 0x0000000000107947 */ /* 0x000fea0003800000 */
.L_x_78:
[----:B------:R-:W-:Y:S01]  /*47d0*/  R2UR UR5, R9 ;  /* 0x00000000090572ca */ /* 0x000fe200000e0000 */
[----:B------:R-:W-:-:S12]  /*47e0*/  UIADD3 UR4, UPT, UPT, UR62, 0x100, URZ ;  /* 0x000001003e047890 */ /* 0x000fd8000fffe0ff */
[----:B------:R-:W-:-:S09]  /*47f0*/  UPRMT UR4, UR5, 0x654, UR4 ;  /* 0x0000065405047896 */ /* 0x000fd20008000004 */
[----:B------:R-:W-:Y:S03]  /*4800*/  SYNCS.ARRIVE.TRANS64.RED.A1T0 RZ, [UR4], RZ ;  /* 0x000000ffffff79a7 */ /* 0x000fe60008100404 */
.L_x_82:
[----:B-12---:R-:W-:Y:S01]  /*4810*/  SHF.L.U32 R3, RZ, 0x1f, RZ ;  /* 0x0000001fff037819 */ /* 0x006fe200000006ff */
[----:B------:R-:W-:Y:S01]  /*4820*/  UIADD3 UR4, UPT, UPT, UR62, 0x100, URZ ;  /* 0x000001003e047890 */ /* 0x000fe2000fffe0ff */
[----:B------:R-:W-:Y:S02]  /*4830*/  PLOP3.LUT P0, PT, PT, PT, UP0, 0x80, 0x8 ;  /* 0x000000000008781c */ /* 0x000fe40003f0f008 */
[----:B------:R-:W1:Y:S02]  /*4840*/  SYNCS.PHASECHK.TRANS64.TRYWAIT P1, [UR62+0x100], R3 ;  /* 0x00010003ff0075a7 */ /* 0x000e64000802113e */
[----:B-1----:R-:W-:Y:S09]  /*4850*/  @!P1 BRA `(.L_x_84) ;  /* 0x0000005000309947 */ /* 0x002ff20003800000 */
.L_x_179:
[----:B------:R-:W-:Y:S02]  /*4860*/  R2UR UR6, R9 ;  /* 0x00000000090672ca */ /* 0x000fe400000e0000 */
[----:B------:R-:W-:-:S11]  /*4870*/  R2UR UR5, R16 ;  /* 0x00000000100572ca */ /* 0x000fd600000e0000 */
[----:B------:R-:W-:-:S03]  /*4880*/  @!UP0 UPRMT UR4, UR6, 0x654, UR4 ;  /* 0x0000065406048896 */ /* 0x000fc60008000004 */
[----:B------:R-:W-:-:S06]  /*4890*/  UMOV UR6, 0x1 ;  /* 0x0000000100067882 */ /* 0x000fcc0000000000 */
[----:B------:R-:W-:Y:S01]  /*48a0*/  @!P0 SYNCS.ARRIVE.TRANS64.RED.A1T0 RZ, [UR4], RZ ;  /* 0x000000ffffff89a7 */ /* 0x000fe20008100404 */
[----:B------:R-:W-:Y:S01]  /*48b0*/  NOP ;  /* 0x0000000000007918 */ /* 0x000fe20000000000 */
[----:B-1----:R-:W1:Y:S01]  /*48c0*/  LDS R0, [UR8+0x14] ;  /* 0x00001408ff007984 */ /* 0x002e620008000800 */
[----:B------:R-:W-:-:S03]  /*48d0*/  ULOP3.LUT UR4, UR5, 0xffff, URZ, 0xc0, !UPT ;  /* 0x0000ffff05047892 */ /* 0x000fc6000f8ec0ff */
[----:B------:R-:W-:Y:S01]  /*48e0*/  UMOV UR5, 0xffff ;  /* 0x0000ffff00057882 */ /* 0x000fe20000000000 */
[----:B------:R-:W-:-:S04]  /*48f0*/  USHF.R.U32.HI UR4, URZ, 0x5, UR4 ;  /* 0x00000005ff047899 */ /* 0x000fc80008011604 */
[----:B------:R-:W-:Y:S02]  /*4900*/  USHF.L.U32 UR5, UR5, UR4, URZ ;  /* 0x0000000405057299 */ /* 0x000fe400080006ff */
[----:B------:R-:W-:-:S04]  /*4910*/  USHF.L.U32 UR4, UR6, UR4, URZ ;  /* 0x0000000406047299 */ /* 0x000fc800080006ff */
[----:B-1----:R-:W-:-:S04]  /*4920*/  LOP3.LUT R0, R0, UR5, RZ, 0xc0, !PT ;  /* 0x0000000500007c12 */ /* 0x002fc8000f8ec0ff */
[----:B------:R-:W-:-:S13]  /*4930*/  ISETP.NE.AND P0, PT, R0, UR5, PT ;  /* 0x0000000500007c0c */ /* 0x000fda000bf05270 */
[----:B------:R-:W-:Y:S05]  /*4940*/  @P0 BRA `(.L_x_85) ;  /* 0x0000000000580947 */ /* 0x000fea0003800000 */
[----:B------:R-:W1:Y:S02]  /*4950*/  LDS R0, [UR8+0x18] ;  /* 0x00001808ff007984 */ /* 0x000e640008000800 */
[----:B-1----:R-:W-:-:S04]  /*4960*/  LOP3.LUT R0, R0, UR4, RZ, 0xc0, !PT ;  /* 0x0000000400007c12 */ /* 0x002fc8000f8ec0ff */
[----:B------:R-:W-:-:S13]  /*4970*/  ISETP.NE.AND P0, PT, R0, UR4, PT ;  /* 0x0000000400007c0c */ /* 0x000fda000bf05270 */
[----:B------:R-:W-:Y:S05]  /*4980*/  @P0 BRA `(.L_x_86) ;  /* 0x00000000003c0947 */ /* 0x000fea0003800000 */
[----:B------:R-:W1:Y:S01]  /*4990*/  S2R R2, SR_LANEID ;  /* 0x0000000000027919 */ /* 0x000e620000000000 */
[----:B------:R-:W-:Y:S01]  /*49a0*/  ULOP3.LUT UR5, URZ, UR5, URZ, 0x33, !UPT ;  /* 0x00000005ff057292 */ /* 0x000fe2000f8e33ff */
[----:B------:R-:W-:Y:S01]  /*49b0*/  LOP3.LUT R4, RZ, UR4, RZ, 0x33, !PT ;  /* 0x00000004ff047c12 */ /* 0x000fe2000f8e33ff */
[----:B------:R-:W-:Y:S02]  /*49c0*/  VOTEU.ANY UR4, UPT, PT ;  /* 0x0000000000047886 */ /* 0x000fe400038e0100 */
[----:B------:R-:W-:Y:S01]  /*49d0*/  UFLO.U32 UR4, UR4 ;  /* 0x00000004000472bd */ /* 0x000fe200080e0000 */
[----:B------:R-:W2:Y:S01]  /*49e0*/  REDUX UR6, R4 ;  /* 0x00000000040673c4 */ /* 0x000ea20000000000 */
[----:B------:R-:W-:-:S06]  /*49f0*/  IMAD.U32 R0, RZ, RZ, UR5 ;  /* 0x00000005ff007e24 */ /* 0x000fcc000f8e00ff */
[----:B------:R3:W-:Y:S01]  /*4a00*/  UTCATOMSWS.AND URZ, UR5 ;  /* 0x0000000500ff79e3 */ /* 0x0007e20008000000 */
[----:B------:R-:W4:Y:S01]  /*4a10*/  REDUX UR7, R0 ;  /* 0x00000000000773c4 */ /* 0x000f220000000000 */
[----:B-1----:R-:W-:Y:S01]  /*4a20*/  ISETP.EQ.U32.AND P0, PT, R2, UR4, PT ;  /* 0x0000000402007c0c */ /* 0x002fe2000bf02070 */
[----:B--2---:R-:W-:Y:S01]  /*4a30*/  IMAD.U32 R2, RZ, RZ, UR6 ;  /* 0x00000006ff027e24 */ /* 0x004fe2000f8e00ff */
[----:B----4-:R-:W-:-:S11]  /*4a40*/  MOV R3, UR7 ;  /* 0x0000000700037c02 */ /* 0x010fd60008000f00 */
[----:B------:R3:W-:Y:S04]  /*4a50*/  @P0 ATOMS.AND RZ, [UR8+0x14], R3 ;  /* 0x00001403ffff098c */ /* 0x0007e8000a800008 */
[----:B------:R3:W-:Y:S01]  /*4a60*/  @P0 ATOMS.AND RZ, [UR8+0x18], R2 ;  /* 0x00001802ffff098c */ /* 0x0007e2000a800008 */
[----:B------:R-:W-:Y:S05]  /*4a70*/  BRA `(.L_x_87) ;  /* 0x0000000000147947 */ /* 0x000fea0003800000 */
.L_x_86:
[----:B------:R-:W-:Y:S02]  /*4a80*/  MOV R2, 0x4aa0 ;  /* 0x00004aa000027802 */ /* 0x000fe40000000f00 */
[----:B-----5:R-:W-:Y:S05]  /*4a90*/  CALL.REL.NOINC `($__internal_0_$__cuda_sm10x_tcgen05_guardrail_trap_col_being_dealloced_not_returned_by_alloc) ;  /* 0x0000005400087944 */ /* 0x020fea0003c00000 */
[----:B------:R-:W-:Y:S05]  /*4aa0*/  BRA `(.L_x_87) ;  /* 0x0000000000087947 */ /* 0x000fea0003800000 */
.L_x_85:
[----:B------:R-:W-:Y:S02]  /*4ab0*/  MOV R2, 0x4ad0 ;  /* 0x00004ad000027802 */ /* 0x000fe40000000f00 */
[----:B-----5:R-:W-:Y:S05]  /*4ac0*/  CALL.REL.NOINC `($__internal_2_$__cuda_sm10x_tcgen05_guardrail_trap_unallocated_columns_being_dealloced) ;  /* 0x0000005400147944 */ /* 0x020fea0003c00000 */
.L_x_87:
[----:B------:R-:W-:Y:S01]  /*4ad0*/  NOP ;  /* 0x0000000000007918 */ /* 0x000fe20000000000 */
[----:B---3--:R-:W-:Y:S05]  /*4ae0*/  EXIT ;  /* 0x000000000000794d */ /* 0x008fea0003800000 */
.L_x_58:
[----:B------:R-:W-:-:S09]  /*4af0*/  UISETP.NE.OR UP5, UPT, UR10, 0x3, !UP5 ;  /* 0x000000030a00788c */ /* 0x000fd2000efa5670 */
[----:B------:R-:W-:Y:S05]  /*4b00*/  BRA.U UP5, `(.L_x_88) ;  /* 0x00000011057c7547 */ /* 0x000fea000b800000 */
[----:B------:R-:W1:Y:S01]  /*4b10*/  LDCU.64 UR4, c[0x0][0x888] ;  /* 0x00011100ff0477ac */ /* 0x000e620008000a00 */
[----:B------:R-:W2:Y:S01]  /*4b20*/  LDC R0, c[0x0][0xb30] ;  /* 0x0002cc00ff007b82 */ /* 0x000ea20000000800 */
[----:B------:R-:W-:Y:S02]  /*4b30*/  HFMA2 R25, -RZ, RZ, 0, 0 ;  /* 0x00000000ff197431 */ /* 0x000fe400000001ff */
[----:B-----5:R-:W-:Y:S01]  /*4b40*/  IMAD.MOV.U32 R32, RZ, RZ, 0x1 ;  /* 0x00000001ff207424 */ /* 0x020fe200078e00ff */
[----:B------:R-:W3:Y:S01]  /*4b50*/  LDCU.64 UR14, c[0x0][0x890] ;  /* 0x00011200ff0e77ac */ /* 0x000ee20008000a00 */
[----:B------:R-:W-:Y:S01]  /*4b60*/  IMAD.MOV.U32 R27, RZ, RZ, RZ ;  /* 0x000000ffff1b7224 */ /* 0x000fe200078e00ff */
[----:B------:R-:W-:Y:S01]  /*4b70*/  MOV R23, 0x1000 ;  /* 0x0000100000177802 */ /* 0x000fe20000000f00 */
[----:B------:R-:W-:Y:S01]  /*4b80*/  UPLOP3.LUT UP1, UPT, UPT, UPT, UPT, 0x40, 0x4 ;  /* 0x000000000004789c */ /* 0x000fe20003f2e870 */
[----:B------:R-:W4:Y:S08]  /*4b90*/  LDC R19, c[0x0][0x370] ;  /* 0x0000dc00ff137b82 */ /* 0x000f300000000800 */
[----:B------:R-:W4:Y:S01]  /*4ba0*/  LDC R2, c[0x0][0xb0c] ;  /* 0x0002c300ff027b82 */ /* 0x000f220000000800 */
[----:B-1----:R-:W-:-:S03]  /*4bb0*/  UISETP.NE.U32.AND UP3, UPT, UR4, URZ, UPT ;  /* 0x000000ff0400728c */ /* 0x002fc6000bf65070 */
[----:B------:R-:W-:Y:S01]  /*4bc0*/  UMOV UR4, 0x400 ;  /* 0x0000040000047882 */ /* 0x000fe20000000000 */
[----:B------:R-:W-:Y:S02]  /*4bd0*/  UISETP.NE.AND.EX UP3, UPT, UR5, URZ, UPT, UP3 ;  /* 0x000000ff0500728c */ /* 0x000fe4000bf65330 */
[----:B------:R-:W-:Y:S01]  /*4be0*/  ULEA UR4, UR54, UR4, 0x18 ;  /* 0x0000000436047291 */ /* 0x000fe2000f8ec0ff */
[----:B------:R-:W1:Y:S01]  /*4bf0*/  LDC R18, c[0x0][0xb20] ;  /* 0x0002c800ff127b82 */ /* 0x000e620000000800 */
[----:B---3--:R-:W-:Y:S01]  /*4c00*/  UISETP.NE.U32.AND UP4, UPT, UR14, URZ, UPT ;  /* 0x000000ff0e00728c */ /* 0x008fe2000bf85070 */
[----:B--2---:R-:W-:Y:S01]  /*4c10*/  ISETP.NE.AND P1, PT, R0, 0x1, PT ;  /* 0x000000010000780c */ /* 0x004fe20003f25270 */
[----:B------:R-:W-:Y:S02]  /*4c20*/  UIADD3 UR5, UPT, UPT, UR4, 0x48, URZ ;  /* 0x0000004804057890 */ /* 0x000fe4000fffe0ff */
[----:B------:R-:W-:Y:S02]  /*4c30*/  UIADD3 UR41, UPT, UPT, UR4, 0x30, URZ ;  /* 0x0000003004297890 */ /* 0x000fe4000fffe0ff */
[----:B------:R-:W-:Y:S01]  /*4c40*/  UIADD3 UR33, UPT, UPT, UR4, 0x38, URZ ;  /* 0x0000003804217890 */ /* 0x000fe2000fffe0ff */
[----:B------:R-:W2:Y:S01]  /*4c50*/  LDC.64 R36, c[0x0][0x348] ;  /* 0x0000d200ff247b82 */ /* 0x000ea20000000a00 */
[----:B------:R-:W-:-:S02]  /*4c60*/  UIADD3 UR25, UPT, UPT, UR4, 0x40, URZ ;  /* 0x0000004004197890 */ /* 0x000fc4000fffe0ff */
[----:B------:R-:W-:Y:S02]  /*4c70*/  UPRMT UR13, UR54, 0x654, UR5 ;  /* 0x00000654360d7896 */ /* 0x000fe40008000005 */
[----:B------:R-:W-:-:S03]  /*4c80*/  UISETP.NE.AND.EX UP4, UPT, UR15, URZ, UPT, UP4 ;  /* 0x000000ff0f00728c */ /* 0x000fc6000bf85340 */
[----:B------:R-:W3:Y:S08]  /*4c90*/  LDC.64 R16, c[0x0][0xb10] ;  /* 0x0002c400ff107b82 */ /* 0x000ef00000000a00 */
[----:B------:R-:W1:Y:S08]  /*4ca0*/  LDC.64 R6, c[0x0][0xb18] ;  /* 0x0002c600ff067b82 */ /* 0x000e700000000a00 */
[----:B------:R-:W1:Y:S08]  /*4cb0*/  LDC.64 R4, c[0x0][0xb28] ;  /* 0x0002ca00ff047b82 */ /* 0x000e700000000a00 */
[----:B----4-:R-:W1:Y:S02]  /*4cc0*/  LDC R22, c[0x0][0x374] ;  /* 0x0000dd00ff167b82 */ /* 0x010e640000000800 */
.L_x_99:
[----:B------:R-:W-:Y:S02]  /*4cd0*/  LEA R0, R27, UR4, 0x3 ;  /* 0x000000041b007c11 */ /* 0x000fe4000f8e18ff */
[----:B------:R-:W-:Y:S02]  /*4ce0*/  SHF.L.U32 R3, R25, 0x1f, RZ ;  /* 0x0000001f19037819 */ /* 0x000fe400000006ff */
[----:B------:R-:W-:Y:S02]  /*4cf0*/  LEA R28, R27, UR4, 0x4 ;  /* 0x000000041b1c7c11 */ /* 0x000fe4000f8e20ff */
[----:B----4-:R-:W4:Y:S02]  /*4d00*/  SYNCS.PHASECHK.TRANS64.TRYWAIT P0, [R0+URZ+0x80], R3 ;  /* 0x00008003000075a7 */ /* 0x010f2400080011ff */
[----:B----4-:R-:W-:Y:S05]  /*4d10*/  @!P0 BRA `(.L_x_89) ;  /* 0x0000004c00188947 */ /* 0x010fea0003800000 */
.L_x_180:
[----:B------:R-:W-:Y:S01]  /*4d20*/  ISETP.GE.AND P0, PT, R26, 0x1, PT ;  /* 0x000000011a00780c */ /* 0x000fe20003f06270 */
[----:B------:R-:W5:Y:S01]  /*4d30*/  LDS.128 R28, [R28+0x110] ;  /* 0x000110001c1c7984 */ /* 0x000f620000000c00 */
[----:B----4-:R-:W-:Y:S01]  /*4d40*/  VIADD R0, R0, 0x90 ;  /* 0x0000009000007836 */ /* 0x010fe20000000000 */
[----:B------:R-:W-:Y:S01]  /*4d50*/  @!PT LDS RZ, [RZ] ;  /* 0x00000000fffff984 */ /* 0x000fe20000000800 */
[----:B------:R-:W-:Y:S01]  /*4d60*/  @!PT LDS RZ, [RZ] ;  /* 0x00000000fffff984 */ /* 0x000fe20000000800 */
[----:B------:R-:W-:Y:S01]  /*4d70*/  @!PT LDS RZ, [RZ] ;  /* 0x00000000fffff984 */ /* 0x000fe20000000800 */
[----:B------:R-:W-:Y:S01]  /*4d80*/  @!PT LDS RZ, [RZ] ;  /* 0x00000000fffff984 */ /* 0x000fe20000000800 */
[----:B------:R4:W-:Y:S06]  /*4d90*/  MEMBAR.ALL.CTA ;  /* 0x0000000000007992 */ /* 0x0009ec0000008000 */
[----:B----4-:R-:W4:Y:S01]  /*4da0*/  FENCE.VIEW.ASYNC.S ;  /* 0x00000000000073c6 */ /* 0x010f220000000000 */
[----:B------:R-:W-:Y:S04]  /*4db0*/  PRMT R0, RZ, 0x654, R0 ;  /* 0x00000654ff007816 */ /* 0x000fe80000000000 */
[----:B----4-:R4:W-:Y:S01]  /*4dc0*/  SYNCS.ARRIVE.TRANS64.RED.A1T0 RZ, [R0+URZ], RZ ;  /* 0x000000ff00ff79a7 */ /* 0x0109e200081004ff */
[----:B-----5:R-:W-:Y:S11]  /*4dd0*/  LOP3.LUT P3, RZ, R30, 0x1, RZ, 0xc0, !PT ;  /* 0x000000011eff7812 */ /* 0x020ff6000786c0ff */
[----:B------:R-:W-:Y:S02]  /*4de0*/  @!UPT UIADD3 URZ, UPT, UPT, URZ, URZ, URZ ;  /* 0x000000fffffff290 */ /* 0x000fe4000fffe0ff */
[----:B------:R-:W-:Y:S02]  /*4df0*/  @P3 MOV R13, R28 ;  /* 0x0000001c000d3202 */ /* 0x000fe40000000f00 */
[----:B------:R-:W-:Y:S01]  /*4e00*/  @P3 LOP3.LUT R8, R29, 0xffff, RZ, 0xc0, !PT ;  /* 0x0000ffff1d083812 */ /* 0x000fe200078ec0ff */
[----:B----4-:R-:W-:Y:S06]  /*4e10*/  @!P0 BRA `(.L_x_90) ;  /* 0x0000000000a48947 */ /* 0x010fec0003800000 */
[----:B-1----:R-:W-:Y:S01]  /*4e20*/  IMAD.HI.U32 R33, R22, R7, RZ ;  /* 0x0000000716217227 */ /* 0x002fe200078e00ff */
[----:B------:R-:W-:Y:S02]  /*4e30*/  ISETP.NE.AND P0, PT, R6, 0x1, PT ;  /* 0x000000010600780c */ /* 0x000fe40003f05270 */
[----:B------:R-:W-:Y:S01]  /*4e40*/  ISETP.NE.AND P2, PT, R26, 0x1, PT ;  /* 0x000000011a00780c */ /* 0x000fe20003f45270 */
[----:B---3--:R-:W-:Y:S01]  /*4e50*/  IMAD.HI.U32 R34, R19, R16, RZ ;  /* 0x0000001013227227 */ /* 0x008fe200078e00ff */
[----:B------:R-:W-:Y:S02]  /*4e60*/  SHF.R.U32.HI R33, RZ, R18, R33 ;  /* 0x00000012ff217219 */ /* 0x000fe40000011621 */
[----:B------:R-:W-:Y:S01]  /*4e70*/  ISETP.NE.AND P4, PT, R2, 0x1, PT ;  /* 0x000000010200780c */ /* 0x000fe20003f85270 */
[----:B------:R-:W-:Y:S01]  /*4e80*/  IMAD.HI.U32 R38, R13, R16, RZ ;  /* 0x000000100d267227 */ /* 0x000fe200078e00ff */
[----:B------:R-:W-:Y:S02]  /*4e90*/  SHF.R.U32.HI R34, RZ, R17, R34 ;  /* 0x00000011ff227219 */ /* 0x000fe40000011622 */
[----:B------:R-:W-:Y:S01]  /*4ea0*/  SEL R3, R22, R33, !P0 ;  /* 0x0000002116037207 */ /* 0x000fe20004000000 */
[C---:B------:R-:W-:Y:S01]  /*4eb0*/  IMAD.HI.U32 R33, R8.reuse, R7, RZ ;  /* 0x0000000708217227 */ /* 0x040fe200078e00ff */
[----:B------:R-:W-:Y:S02]  /*4ec0*/  SEL R11, R19, R34, !P4 ;  /* 0x00000022130b7207 */ /* 0x000fe40006000000 */
[----:B------:R-:W-:Y:S01]  /*4ed0*/  SHF.R.U32.HI R38, RZ, R17, R38 ;  /* 0x00000011ff267219 */ /* 0x000fe20000011626 */
[----:B------:R-:W-:Y:S01]  /*4ee0*/  IMAD.HI.U32 R40, R3, R4, RZ ;  /* 0x0000000403287227 */ /* 0x000fe200078e00ff */
[----:B------:R-:W-:Y:S03]  /*4ef0*/  SHF.R.U32.HI R33, RZ, R18, R33 ;  /* 0x00000012ff217219 */ /* 0x000fe60000011621 */
[----:B------:R-:W-:Y:S01]  /*4f00*/  IMAD.HI.U32 R34, R11, R4, RZ ;  /* 0x000000040b227227 */ /* 0x000fe200078e00ff */
[----:B------:R-:W-:Y:S02]  /*4f10*/  @P2 SHF.R.U32.HI R3, RZ, R5, R40 ;  /* 0x00000005ff032219 */ /* 0x000fe40000011628 */
[----:B------:R-:W-:Y:S02]  /*4f20*/  SEL R9, R8, R33, !P0 ;  /* 0x0000002108097207 */ /* 0x000fe40004000000 */
[----:B------:R-:W-:Y:S01]  /*4f30*/  @P2 SHF.R.U32.HI R11, RZ, R5, R34 ;  /* 0x00000005ff0b2219 */ /* 0x000fe20000011622 */
[C---:B------:R-:W-:Y:S01]  /*4f40*/  IMAD R10, R26.reuse, R3, RZ ;  /* 0x000000031a0a7224 */ /* 0x040fe200078e02ff */
[----:B------:R-:W-:Y:S01]  /*4f50*/  SEL R3, R13, R38, !P4 ;  /* 0x000000260d037207 */ /* 0x000fe20006000000 */
[C---:B------:R-:W-:Y:S03]  /*4f60*/  IMAD.HI.U32 R14, R9.reuse, R4, RZ ;  /* 0x00000004090e7227 */ /* 0x040fe600078e00ff */
[----:B------:R-:W-:Y:S01]  /*4f70*/  ISETP.GE.AND P0, PT, R9, R10, PT ;  /* 0x0000000a0900720c */ /* 0x000fe20003f06270 */
[C---:B------:R-:W-:Y:S01]  /*4f80*/  IMAD R12, R26.reuse, R11, RZ ;  /* 0x0000000b1a0c7224 */ /* 0x040fe200078e02ff */
[-C--:B------:R-:W-:Y:S04]  /*4f90*/  SHF.R.U32.HI R14, RZ, R5.reuse, R14 ;  /* 0x00000005ff0e7219 */ /* 0x080fe8000001160e */
[----:B------:R-:W-:Y:S02]  /*4fa0*/  ISETP.GE.OR P0, PT, R3, R12, P0 ;  /* 0x0000000c0300720c */ /* 0x000fe40000706670 */
[----:B------:R-:W-:Y:S05]  /*4fb0*/  SEL R15, R9, R14, !P2 ;  /* 0x0000000e090f7207 */ /* 0x000fea0005000000 */
[----:B------:R-:W-:Y:S04]  /*4fc0*/  IMAD.MOV R14, RZ, RZ, -R15 ;  /* 0x000000ffff0e7224 */ /* 0x000fe800078e0a0f */
[----:B------:R-:W-:Y:S02]  /*4fd0*/  IMAD R14, R26, R14, R9 ;  /* 0x0000000e1a0e7224 */ /* 0x000fe400078e0209 */
[C---:B------:R-:W-:Y:S05]  /*4fe0*/  @!P0 IMAD.HI.U32 R10, R3.reuse, R4, RZ ;  /* 0x00000004030a8227 */ /* 0x040fea00078e00ff */
[----:B------:R-:W-:Y:S04]  /*4ff0*/  @!P0 SHF.R.U32.HI R10, RZ, R5, R10 ;  /* 0x00000005ff0a8219 */ /* 0x000fe8000001160a */
[----:B------:R-:W-:Y:S01]  /*5000*/  @!P0 SEL R0, R3, R10, !P2 ;  /* 0x0000000a03008207 */ /* 0x000fe20005000000 */
[----:B------:R-:W-:Y:S03]  /*5010*/  IMAD.MOV R10, RZ, RZ, -R3 ;  /* 0x000000ffff0a7224 */ /* 0x000fe600078e0a03 */
[----:B------:R-:W-:Y:S01]  /*5020*/  @!P0 IADD3 R15, PT, PT, R15, -R0, RZ ;  /* 0x800000000f0f8210 */ /* 0x000fe20007ffe0ff */
[----:B------:R-:W-:Y:S01]  /*5030*/  @!P0 IMAD R0, R11, R14, R0 ;  /* 0x0000000e0b008224 */ /* 0x000fe200078e0200 */
[----:B------:R-:W-:Y:S01]  /*5040*/  IADD3 R11, PT, PT, -R9, RZ, RZ ;  /* 0x000000ff090b7210 */ /* 0x000fe20007ffe1ff */
[----:B------:R-:W-:Y:S02]  /*5050*/  IMAD R13, R2, R10, R13 ;  /* 0x0000000a020d7224 */ /* 0x000fe400078e020d */
[----:B------:R-:W-:Y:S02]  /*5060*/  @!P0 IMAD R9, R15, R26, R3 ;  /* 0x0000001a0f098224 */ /* 0x000fe400078e0203 */
[----:B------:R-:W-:Y:S02]  /*5070*/  @!P0 IMAD.MOV.U32 R3, RZ, RZ, R0 ;  /* 0x000000ffff038224 */ /* 0x000fe400078e0000 */
[----:B------:R-:W-:Y:S02]  /*5080*/  IMAD R8, R6, R11, R8 ;  /* 0x0000000b06087224 */ /* 0x000fe400078e0208 */
[----:B------:R-:W-:Y:S02]  /*5090*/  IMAD R13, R3, R2, R13 ;  /* 0x00000002030d7224 */ /* 0x000fe400078e020d */
[----:B------:R-:W-:Y:S02]  /*50a0*/  IMAD R8, R9, R6, R8 ;  /* 0x0000000609087224 */ /* 0x000fe400078e0208 */
.L_x_90:
[----:B------:R-:W-:Y:S05]  /*50b0*/  BRA.U UP1, `(.L_x_91) ;  /* 0x0000000101107547 */ /* 0x000fea000b800000 */
[----:B------:R-:W-:Y:S04]  /*50c0*/  MOV R0, UR45 ;  /* 0x0000002d00007c02 */ /* 0x000fe80008000f00 */
[----:B------:R-:W-:Y:S04]  /*50d0*/  SHF.L.U32 R3, R0, 0x1f, RZ ;  /* 0x0000001f00037819 */ /* 0x000fe800000006ff */
[----:B------:R-:W4:Y:S02]  /*50e0*/  SYNCS.PHASECHK.TRANS64.TRYWAIT P0, [UR4+0x78], R3 ;  /* 0x00007803ff0075a7 */ /* 0x000f240008001104 */
[----:B----4-:R-:W-:Y:S05]  /*50f0*/  @!P0 BRA `(.L_x_92) ;  /* 0x0000004800348947 */ /* 0x010fea0003800000 */
.L_x_91:
[----:B------:R-:W-:Y:S02]  /*5100*/  R2UR UR42, R20 ;  /* 0x00000000142a72ca */ /* 0x000fe400000e0000 */
[----:B------:R-:W-:Y:S02]  /*5110*/  R2UR UR43, R21 ;  /* 0x00000000152b72ca */ /* 0x000fe400000e0000 */
[----:B------:R-:W-:Y:S02]  /*5120*/  ISETP.NE.U32.AND P2, PT, RZ, UR14, PT ;  /* 0x0000000eff007c0c */ /* 0x000fe4000bf45070 */
[----:B------:R-:W-:Y:S02]  /*5130*/  SHF.L.U32 R12, R32, 0x1f, RZ ;  /* 0x0000001f200c7819 */ /* 0x000fe400000006ff */
[----:B------:R-:W-:Y:S05]  /*5140*/  ISETP.NE.AND.EX P2, PT, RZ, UR15, PT, P2 ;  /* 0x0000000fff007c0c */ /* 0x000fea000bf45320 */
[----:B------:R-:W-:Y:S02]  /*5150*/  USHF.L.U32 UR42, UR42, 0x7, URZ ;  /* 0x000000072a2a7899 */ /* 0x000fe400080006ff */
[----:B------:R-:W-:Y:S01]  /*5160*/  USHF.L.U32 UR43, UR43, 0x6, URZ ;  /* 0x000000062b2b7899 */ /* 0x000fe200080006ff */
[----:B------:R-:W-:Y:S11]  /*5170*/  BRA.U !UP4, `(.L_x_93) ;  /* 0x000000010c347547 */ /* 0x000ff6000b800000 */
[----:B------:R-:W-:Y:S01]  /*5180*/  UPLOP3.LUT UP0, UPT, UPT, UPT, UP3, 0x80, 0x8 ;  /* 0x000000000008789c */ /* 0x000fe20003f0f030 */
[----:B----4-:R-:W-:Y:S02]  /*5190*/  HFMA2 R0, -RZ, RZ, 0, 5.9604644775390625e-08 ;  /* 0x00000001ff007431 */ /* 0x010fe400000001ff */
[----:B------:R-:W-:Y:S03]  /*51a0*/  IMAD.MOV.U32 R59, RZ, RZ, 0x1 ;  /* 0x00000001ff3b7424 */ /* 0x000fe600078e00ff */
[----:B------:R-:W-:Y:S05]  /*51b0*/  PLOP3.LUT P0, PT, PT, PT, UP0, 0x80, 0x8 ;  /* 0x000000000008781c */ /* 0x000fea0003f0f008 */
[----:B------:R-:W4:Y:S01]  /*51c0*/  @UP0 LDCU.64 UR6, c[0x0][0x888] ;  /* 0x00011100ff0607ac */ /* 0x000f220008000a00 */
[----:B------:R-:W-:Y:S07]  /*51d0*/  @UP0 UIMAD UR5, UR60, UR14, URZ ;  /* 0x0000000e3c0502a4 */ /* 0x000fee000f8e02ff */
[----:B------:R-:W-:Y:S01]  /*51e0*/  @!P0 PRMT R59, R0, 0x7610, R59 ;  /* 0x00007610003b8816 */ /* 0x000fe2000000003b */
[----:B----4-:R-:W-:Y:S03]  /*51f0*/  @UP0 UIMAD.WIDE UR6, UR5, 0x4, UR6 ;  /* 0x00000004050608a5 */ /* 0x010fe6000f8e0206 */
[----:B------:R-:W4:Y:S03]  /*5200*/  @!UP0 LDCU UR5, c[0x0][0x880] ;  /* 0x00011000ff0587ac */ /* 0x000f260008000800 */
[----:B------:R-:W-:Y:S01]  /*5210*/  IMAD.U32 R10, RZ, RZ, UR6 ;  /* 0x00000006ff0a7e24 */ /* 0x000fe2000f8e00ff */
[----:B------:R-:W-:Y:S05]  /*5220*/  MOV R11, UR7 ;  /* 0x00000007000b7c02 */ /* 0x000fea0008000f00 */
[----:B------:R1:W5:Y:S02]  /*5230*/  @P0 LDG.E R35, desc[UR52][R10.64] ;  /* 0x000000340a230981 */ /* 0x000364000c1e1900 */
[----:B-1--4-:R-:W-:Y:S07]  /*5240*/  @!P0 IMAD.U32 R35, RZ, RZ, UR5 ;  /* 0x00000005ff238e24 */ /* 0x012fee000f8e00ff */
.L_x_93:
[----:B-----5:R-:W-:Y:S01]  /*5250*/  @!P2 FSETP.EQ.AND P0, PT, R35, RZ, PT ;  /* 0x000000ff2300a20b */ /* 0x020fe20003f02000 */
[----:B------:R-:W-:Y:S01]  /*5260*/  @!UPT UIADD3 URZ, UPT, UPT, URZ, URZ, URZ ;  /* 0x000000fffffff290 */ /* 0x000fe2000fffe0ff */
[----:B------:R-:W-:Y:S11]  /*5270*/  @!P2 BRA `(.L_x_94) ;  /* 0x000000000014a947 */ /* 0x000ff60003800000 */
[----:B------:R-:W-:Y:S02]  /*5280*/  LOP3.LUT P2, RZ, R59, 0xff, RZ, 0xc0, !PT ;  /* 0x000000ff3bff7812 */ /* 0x000fe4000784c0ff */
[----:B------:R-:W-:Y:S04]  /*5290*/  PLOP3.LUT P0, PT, PT, PT, UP0, 0x80, 0x8 ;  /* 0x000000000008781c */ /* 0x000fe80003f0f008 */
[----:B------:R-:W-:Y:S07]  /*52a0*/  PLOP3.LUT P0, PT, P0, PT, PT, 0x8, 0x80 ;  /* 0x000000000080781c */ /* 0x000fee000070e170 */
[----:B------:R-:W-:Y:S11]  /*52b0*/  @P2 FSETP.EQ.AND P0, PT, R35, RZ, PT ;  /* 0x000000ff2300220b */ /* 0x000ff60003f02000 */
[----:B------:R-:W-:Y:S02]  /*52c0*/  @!UPT UIADD3 URZ, UPT, UPT, URZ, URZ, URZ ;  /* 0x000000fffffff290 */ /* 0x000fe4000fffe0ff */
.L_x_94:
[----:B------:R-:W5:Y:S01]  /*52d0*/  SYNCS.PHASECHK.TRANS64.TRYWAIT P2, [UR4+0x50], R12 ;  /* 0x0000500cff0075a7 */ /* 0x000f620008041104 */
[----:B------:R-:W-:Y:S04]  /*52e0*/  ELECT P4, URZ, PT ;  /* 0x0000000000ff782f */ /* 0x000fe80003880000 */
[----:B------:R-:W-:Y:S11]  /*52f0*/  PLOP3.LUT P4, PT, P0, P4, PT, 0xf2, 0x2f ;  /* 0x00000000002f781c */ /* 0x000ff60000789e72 */
[----:B------:R-:W-:Y:S02]  /*5300*/  @!UPT UIADD3 URZ, UPT, UPT, URZ, URZ, URZ ;  /* 0x000000fffffff290 */ /* 0x000fe4000fffe0ff */
[----:B--2---:R-:W-:Y:S05]  /*5310*/  @!P4 IADD3 R9, P0, PT, R36, 0x580, RZ ;  /* 0x000005802409c810 */ /* 0x004fea0007f1e0ff */
[----:B----4-:R-:W-:Y:S01]  /*5320*/  @!P4 IMAD.X R0, RZ, RZ, R37, P0 ;  /* 0x000000ffff00c224 */ /* 0x010fe200000e0625 */
[----:B-----5:R-:W-:Y:S07]  /*5330*/  @!P2 BRA `(.L_x_95) ;  /* 0x0000004400bca947 */ /* 0x020fee0003800000 */
.L_x_183:
[----:B------:R-:W-:Y:S01]  /*5340*/  @!P4 R2UR UR6, R9 ;  /* 0x000000000906c2ca */ /* 0x000fe200000e0000 */
[----:B------:R-:W-:Y:S01]  /*5350*/  VOTEU.ALL UP1, P4 ;  /* 0x0000000000ff7886 */ /* 0x000fe20002020000 */
[----:B------:R-:W-:Y:S01]  /*5360*/  @!P4 R2UR UR5, R0 ;  /* 0x000000000005c2ca */ /* 0x000fe200000e0000 */
[----:B------:R-:W-:Y:S01]  /*5370*/  VOTEU.ALL UP2, P4 ;  /* 0x0000000000ff7886 */ /* 0x000fe20002040000 */
[----:B------:R-:W-:Y:S01]  /*5380*/  UMOV UR16, 0x0 ;  /* 0x0000000000107882 */ /* 0x000fe20000000000 */
[----:B------:R-:W-:Y:S01]  /*5390*/  UMOV UR17, 0x10000000 ;  /* 0x1000000000117882 */ /* 0x000fe20000000000 */
[----:B------:R-:W-:Y:S01]  /*53a0*/  @!UP1 UIADD3 UR40, UPT, UPT, UR4, 0x200, URZ ;  /* 0x0000020004289890 */ /* 0x000fe2000fffe0ff */
[----:B------:R-:W-:Y:S01]  /*53b0*/  @!P4 IMAD.MOV.U32 R0, RZ, RZ, 0x1000 ;  /* 0x00001000ff00c424 */ /* 0x000fe200078e00ff */
[----:B------:R-:W-:Y:S01]  /*53c0*/  UMOV UR44, UR60 ;  /* 0x0000003c002c7c82 */ /* 0x000fe20008000000 */
[----:B------:R-:W-:Y:S01]  /*53d0*/  @!UP1 UIADD3 UR10, UPT, UPT, UR42, 0x40, URZ ;  /* 0x000000402a0a9890 */ /* 0x000fe2000fffe0ff */
[----:B------:R-:W-:Y:S01]  /*53e0*/  @!P4 IADD3 R9, P0, PT, R36, 0x580, RZ ;  /* 0x000005802409c810 */ /* 0x000fe20007f1e0ff */
[----:B------:R-:W-:Y:S02]  /*53f0*/  @!UP1 UIADD3 UR8, UPT, UPT, UR4, 0xa00, URZ ;  /* 0x00000a0004089890 */ /* 0x000fe4000fffe0ff */
[----:B------:R-:W-:Y:S01]  /*5400*/  IMAD.U32 R10, RZ, RZ, UR6 ;  /* 0x00000006ff0a7e24 */ /* 0x000fe2000f8e00ff */
[----:B------:R-:W-:Y:S01]  /*5410*/  VOTEU.ALL UP1, P4 ;  /* 0x0000000000ff7886 */ /* 0x000fe20002020000 */
[----:B------:R-:W-:Y:S01]  /*5420*/  IMAD.U32 R11, RZ, RZ, UR5 ;  /* 0x00000005ff0b7e24 */ /* 0x000fe2000f8e00ff */
[----:B------:R-:W-:Y:S01]  /*5430*/  UMOV UR9, UR41 ;  /* 0x0000002900097c82 */ /* 0x000fe20008000000 */
[----:B------:R-:W-:Y:S01]  /*5440*/  UMOV UR11, UR43 ;  /* 0x0000002b000b7c82 */ /* 0x000fe20008000000 */
[----:B------:R-:W-:Y:S01]  /*5450*/  @!P4 R2UR UR6, R10 ;  /* 0x000000000a06c2ca */ /* 0x000fe200000e0000 */
[----:B------:R-:W-:Y:S01]  /*5460*/  UMOV UR12, UR60 ;  /* 0x0000003c000c7c82 */ /* 0x000fe20008000000 */
[----:B------:R-:W-:Y:S01]  /*5470*/  @!P4 R2UR UR7, R11 ;  /* 0x000000000b07c2ca */ /* 0x000fe200000e0000 */
[----:B------:R-:W-:Y:S11]  /*5480*/  UPRMT UR5, UR54, 0x654, UR41 ;  /* 0x0000065436057896 */ /* 0x000ff60008000029 */
[----:B------:R-:W-:Y:S01]  /*5490*/  @!UPT UIADD3 URZ, UPT, UPT, URZ, URZ, URZ ;  /* 0x000000fffffff290 */ /* 0x000fe2000fffe0ff */
[----:B------:R4:W-:Y:S01]  /*54a0*/  @!UP2 UTMALDG.3D [UR40], [UR6], desc[UR16] ;  /* 0x000010280600a5b4 */ /* 0x0009e20008011000 */
[----:B------:R4:W-:Y:S01]  /*54b0*/  @!UP1 UTMALDG.3D [UR8], [UR6], desc[UR16] ;  /* 0x00001008060095b4 */ /* 0x0009e20008011000 */
[----:B------:R5:W-:Y:S01]  /*54c0*/  @!P4 SYNCS.ARRIVE.TRANS64.RED.A0TR RZ, [UR4+0x30], R0 ;  /* 0x00003000ffffc9a7 */ /* 0x000be20008300404 */
[----:B------:R-:W-:Y:S01]  /*54d0*/  SYNCS.ARRIVE.TRANS64.RED.A1T0 RZ, [UR5], RZ ;  /* 0x000000ffffff79a7 */ /* 0x000fe20008100405 */
[----:B-----5:R-:W-:Y:S01]  /*54e0*/  @!P4 IMAD.X R0, RZ, RZ, R37, P0 ;  /* 0x000000ffff00c224 */ /* 0x020fe200000e0625 */
[----:B------:R-:W5:Y:S02]  /*54f0*/  SYNCS.PHASECHK.TRANS64.TRYWAIT P2, [UR4+0x58], R12 ;  /* 0x0000580cff0075a7 */ /* 0x000f640008041104 */
[----:B----45:R-:W-:Y:S05]  /*5500*/  @!P2 BRA `(.L_x_96) ;  /* 0x000000440060a947 */ /* 0x030fea0003800000 */
.L_x_185:
        /* <DEDUP_REMOVED lines=8> */
[----:B------:R-:W-:Y:S01]  /*5590*/  @!UP1 UIADD3 UR32, UPT, UPT, UR4, 0x1200, URZ ;  /* 0x0000120004209890 */ /* 0x000fe2000fffe0ff */
[----:B------:R-:W-:Y:S01]  /*55a0*/  @!P4 IADD3 R21, P0, PT, R36, 0x580, RZ ;  /* 0x000005802415c810 */ /* 0x000fe20007f1e0ff */
[----:B------:R-:W-:Y:S01]  /*55b0*/  UMOV UR35, UR43 ;  /* 0x0000002b00237c82 */ /* 0x000fe20008000000 */
[----:B------:R-:W-:Y:S01]  /*55c0*/  UMOV UR36, UR60 ;  /* 0x0000003c00247c82 */ /* 0x000fe20008000000 */
[----:B------:R-:W-:Y:S01]  /*55d0*/  @!UP1 UIADD3 UR10, UPT, UPT, UR42, 0x50, URZ ;  /* 0x000000502a0a9890 */ /* 0x000fe2000fffe0ff */
[----:B------:R-:W-:Y:S01]  /*55e0*/  IMAD.U32 R10, RZ, RZ, UR6 ;  /* 0x00000006ff0a7e24 */ /* 0x000fe2000f8e00ff */
[----:B------:R-:W-:Y:S01]  /*55f0*/  @!UP1 UIADD3 UR8, UPT, UPT, UR4, 0x1a00, URZ ;  /* 0x00001a0004089890 */ /* 0x000fe2000fffe0ff */
[----:B------:R-:W-:Y:S01]  /*5600*/  IMAD.U32 R11, RZ, RZ, UR5 ;  /* 0x00000005ff0b7e24 */ /* 0x000fe2000f8e00ff */
[----:B------:R-:W-:Y:S01]  /*5610*/  VOTEU.ALL UP1, P4 ;  /* 0x0000000000ff7886 */ /* 0x000fe20002020000 */
[----:B------:R-:W-:Y:S01]  /*5620*/  UMOV UR9, UR33 ;  /* 0x0000002100097c82 */ /* 0x000fe20008000000 */
[----:B------:R-:W-:Y:S01]  /*5630*/  @!P4 R2UR UR6, R10 ;  /* 0x000000000a06c2ca */ /* 0x000fe200000e0000 */
[----:B------:R-:W-:Y:S01]  /*5640*/  UMOV UR11, UR43 ;  /* 0x0000002b000b7c82 */ /* 0x000fe20008000000 */
[----:B------:R-:W-:Y:S01]  /*5650*/  @!P4 R2UR UR7, R11 ;  /* 0x000000000b07c2ca */ /* 0x000fe200000e0000 */
[----:B------:R-:W-:Y:S01]  /*5660*/  UMOV UR12, UR60 ;  /* 0x0000003c000c7c82 */ /* 0x000fe20008000000 */
[----:B------:R-:W-:Y:S01]  /*5670*/  UPRMT UR5, UR54, 0x654, UR33 ;  /* 0x0000065436057896 */ /* 0x000fe20008000021 */
[----:B------:R-:W-:Y:S10]  /*5680*/  @!P4 IMAD.X R20, RZ, RZ, R37, P0 ;  /* 0x000000ffff14c224 */ /* 0x000ff400000e0625 */
[----:B------:R4:W-:Y:S01]  /*5690*/  @!UP2 UTMALDG.3D [UR32], [UR6], desc[UR16] ;  /* 0x000010200600a5b4 */ /* 0x0009e20008011000 */
[----:B------:R4:W-:Y:S01]  /*56a0*/  @!UP1 UTMALDG.3D [UR8], [UR6], desc[UR16] ;  /* 0x00001008060095b4 */ /* 0x0009e20008011000 */
[----:B------:R4:W-:Y:S01]  /*56b0*/  @!P4 SYNCS.ARRIVE.TRANS64.RED.A0TR RZ, [UR4+0x38], R0 ;  /* 0x00003800ffffc9a7 */ /* 0x0009e20008300404 */
[----:B------:R-:W-:Y:S01]  /*56c0*/  SYNCS.ARRIVE.TRANS64.RED.A1T0 RZ, [UR5], RZ ;  /* 0x000000ffffff79a7 */ /* 0x000fe20008100405 */
[----:B------:R-:W5:Y:S02]  /*56d0*/  SYNCS.PHASECHK.TRANS64.TRYWAIT P2, [UR4+0x60], R12 ;  /* 0x0000600cff0075a7 */ /* 0x000f640008041104 */
[----:B----45:R-:W-:Y:S05]  /*56e0*/  @!P2 BRA `(.L_x_97) ;  /* 0x000000440000a947 */ /* 0x030fea0003800000 */
.L_x_187:
[----:B------:R-:W4:Y:S01]  /*56f0*/  LDC.64 R14, c[0x0][0xb10] ;  /* 0x0002c400ff0e7b82 */ /* 0x000f220000000a00 */
[----:B------:R-:W-:Y:S01]  /*5700*/  @!P4 R2UR UR6, R21 ;  /* 0x000000001506c2ca */ /* 0x000fe200000e0000 */
[----:B------:R-:W-:Y:S01]  /*5710*/  VOTEU.ALL UP1, P4 ;  /* 0x0000000000ff7886 */ /* 0x000fe20002020000 */
[----:B------:R-:W-:Y:S01]  /*5720*/  @!P4 R2UR UR5, R20 ;  /* 0x000000001405c2ca */ /* 0x000fe200000e0000 */
[----:B------:R-:W-:Y:S01]  /*5730*/  VOTEU.ALL UP2, P4 ;  /* 0x0000000000ff7886 */ /* 0x000fe20002040000 */
[----:B------:R-:W-:Y:S03]  /*5740*/  UMOV UR16, 0x0 ;  /* 0x0000000000107882 */ /* 0x000fe60000000000 */
[----:B------:R-:W5:Y:S01]  /*5750*/  LDC.64 R10, c[0x0][0xb18] ;  /* 0x0002c600ff0a7b82 */ /* 0x000f620000000a00 */
[----:B------:R-:W-:Y:S01]  /*5760*/  @!UP1 UIADD3 UR26, UPT, UPT, UR42, 0x20, URZ ;  /* 0x000000202a1a9890 */ /* 0x000fe2000fffe0ff */
[----:B------:R-:W-:Y:S01]  /*5770*/  @P3 SHF.R.U32.HI R24, RZ, 0x10, R29 ;  /* 0x00000010ff183819 */ /* 0x000fe2000001161d */
[----:B------:R-:W-:Y:S01]  /*5780*/  @!UP1 UIADD3 UR24, UPT, UPT, UR4, 0x2200, URZ ;  /* 0x0000220004189890 */ /* 0x000fe2000fffe0ff */
[----:B------:R-:W-:Y:S01]  /*5790*/  VIADD R27, R27, 0x1 ;  /* 0x000000011b1b7836 */ /* 0x000fe20000000000 */
[----:B------:R-:W-:Y:S03]  /*57a0*/  UMOV UR17, 0x10000000 ;  /* 0x1000000000117882 */ /* 0x000fe60000000000 */
[----:B------:R-:W1:Y:S01]  /*57b0*/  @!P1 LDC R0, c[0x0][0xb20] ;  /* 0x0002c800ff009b82 */ /* 0x000e620000000800 */
[----:B------:R-:W-:Y:S01]  /*57c0*/  UMOV UR27, UR43 ;  /* 0x0000002b001b7c82 */ /* 0x000fe20008000000 */
[----:B------:R-:W-:Y:S01]  /*57d0*/  IMAD.U32 R20, RZ, RZ, UR6 ;  /* 0x00000006ff147e24 */ /* 0x000fe2000f8e00ff */
[----:B------:R-:W-:Y:S05]  /*57e0*/  UMOV UR28, UR60 ;  /* 0x0000003c001c7c82 */ /* 0x000fea0008000000 */
[----:B--2---:R-:W2:Y:S01]  /*57f0*/  @!P1 LDC R3, c[0x0][0xb0c] ;  /* 0x0002c300ff039b82 */ /* 0x004ea20000000800 */
[----:B------:R-:W-:Y:S01]  /*5800*/  IMAD.U32 R21, RZ, RZ, UR5 ;  /* 0x00000005ff157e24 */ /* 0x000fe2000f8e00ff */
[----:B------:R-:W-:Y:S01]  /*5810*/  @!UP1 UIADD3 UR10, UPT, UPT, UR42, 0x60, URZ ;  /* 0x000000602a0a9890 */ /* 0x000fe2000fffe0ff */
[----:B------:R-:W-:Y:S01]  /*5820*/  @!P4 R2UR UR6, R20 ;  /* 0x000000001406c2ca */ /* 0x000fe200000e0000 */
[----:B------:R-:W-:Y:S01]  /*5830*/  @!UP1 UIADD3 UR8, UPT, UPT, UR4, 0x2a00, URZ ;  /* 0x00002a0004089890 */ /* 0x000fe2000fffe0ff */
[----:B------:R-:W-:Y:S01]  /*5840*/  @!P4 IMAD.MOV.U32 R20, RZ, RZ, 0x1000 ;  /* 0x00001000ff14c424 */ /* 0x000fe200078e00ff */
[----:B------:R-:W-:Y:S01]  /*5850*/  @!P4 R2UR UR7, R21 ;  /* 0x000000001507c2ca */ /* 0x000fe200000e0000 */
[----:B------:R-:W-:Y:S01]  /*5860*/  VOTEU.ALL UP1, P4 ;  /* 0x0000000000ff7886 */ /* 0x000fe20002020000 */
[----:B------:R-:W-:Y:S01]  /*5870*/  UMOV UR9, UR25 ;  /* 0x0000001900097c82 */ /* 0x000fe20008000000 */
[----:B------:R-:W-:Y:S01]  /*5880*/  UMOV UR11, UR43 ;  /* 0x0000002b000b7c82 */ /* 0x000fe20008000000 */
[----:B------:R-:W-:Y:S01]  /*5890*/  UMOV UR12, UR60 ;  /* 0x0000003c000c7c82 */ /* 0x000fe20008000000 */
[----:B------:R-:W-:Y:S08]  /*58a0*/  UPRMT UR5, UR54, 0x654, UR25 ;  /* 0x0000065436057896 */ /* 0x000ff00008000019 */
[----:B------:R1:W-:Y:S01]  /*58b0*/  @!UP2 UTMALDG.3D [UR24], [UR6], desc[UR16] ;  /* 0x000010180600a5b4 */ /* 0x0003e20008011000 */
[----:B--2---:R-:W-:Y:S01]  /*58c0*/  @!P1 ISETP.NE.AND P2, PT, R3, 0x1, PT ;  /* 0x000000010300980c */ /* 0x004fe20003f45270 */
[C---:B----4-:R-:W-:Y:S01]  /*58d0*/  @!P1 IMAD.HI.U32 R14, R13.reuse, R14, RZ ;  /* 0x0000000e0d0e9227 */ /* 0x050fe200078e00ff */
[----:B-----5:R-:W-:Y:S01]  /*58e0*/  @!P1 ISETP.NE.AND P0, PT, R10, 0x1, PT ;  /* 0x000000010a00980c */ /* 0x020fe20003f05270 */
[----:B------:R2:W-:Y:S01]  /*58f0*/  @!UP1 UTMALDG.3D [UR8], [UR6], desc[UR16] ;  /* 0x00001008060095b4 */ /* 0x0005e20008011000 */
[----:B------:R2:W-:Y:S01]  /*5900*/  @!P4 SYNCS.ARRIVE.TRANS64.RED.A0TR RZ, [UR4+0x40], R20 ;  /* 0x00004014ffffc9a7 */ /* 0x0005e20008300404 */
[C---:B------:R-:W-:Y:S01]  /*5910*/  @!P1 IMAD.HI.U32 R11, R8.reuse, R11, RZ ;  /* 0x0000000b080b9227 */ /* 0x040fe200078e00ff */
[----:B------:R-:W-:Y:S04]  /*5920*/  @!P1 SHF.R.U32.HI R14, RZ, R15, R14 ;  /* 0x0000000fff0e9219 */ /* 0x000fe8000001160e */
[----:B-1----:R-:W-:Y:S02]  /*5930*/  @!P1 SHF.R.U32.HI R9, RZ, R0, R11 ;  /* 0x00000000ff099219 */ /* 0x002fe4000001160b */
[----:B------:R-:W-:Y:S02]  /*5940*/  @!P1 SEL R14, R13, R14, !P2 ;  /* 0x0000000e0d0e9207 */ /* 0x000fe40005000000 */
[----:B------:R-:W-:Y:S05]  /*5950*/  @!P1 SEL R9, R8, R9, !P0 ;  /* 0x0000000908099207 */ /* 0x000fea0004000000 */
[----:B------:R-:W-:Y:S01]  /*5960*/  @!P1 IMAD.IADD R0, R9, 0x1, -R14 ;  /* 0x0000000109009824 */ /* 0x000fe200078e0a0e */
[----:B------:R-:W-:Y:S01]  /*5970*/  SYNCS.ARRIVE.TRANS64.RED.A1T0 RZ, [UR5], RZ ;  /* 0x000000ffffff79a7 */ /* 0x000fe20008100405 */
[----:B------:R-:W-:Y:S02]  /*5980*/  @!P1 IMAD.IADD R9, R14, 0x1, -R9 ;  /* 0x000000010e099824 */ /* 0x000fe400078e0a09 */
[----:B------:R-:W-:Y:S02]  /*5990*/  @!P1 IMAD R13, R0, R3, R13 ;  /* 0x00000003000d9224 */ /* 0x000fe400078e020d */
[----:B------:R-:W-:Y:S01]  /*59a0*/  @!P1 IMAD R8, R9, R10, R8 ;  /* 0x0000000a09089224 */ /* 0x000fe200078e0208 */
[----:B------:R-:W1:Y:S02]  /*59b0*/  SYNCS.PHASECHK.TRANS64.TRYWAIT P5, [UR4+0x68], R12 ;  /* 0x0000680cff0075a7 */ /* 0x000e6400080a1104 */
[----:B-12---:R-:W-:Y:S05]  /*59c0*/  @!P5 BRA `(.L_x_98) ;  /* 0x000000400060d947 */ /* 0x006fea0003800000 */
.L_x_189:
[----:B-1----:R-:W-:Y:S01]  /*59d0*/  @!P4 IADD3 R3, P0, PT, R36, 0x580, RZ ;  /* 0x000005802403c810 */ /* 0x002fe20007f1e0ff */
[----:B------:R-:W-:Y:S01]  /*59e0*/  VOTEU.ALL UP1, P4 ;  /* 0x0000000000ff7886 */ /* 0x000fe20002020000 */
[----:B------:R-:W-:Y:S01]  /*59f0*/  VOTEU.ALL UP2, P4 ;  /* 0x0000000000ff7886 */ /* 0x000fe20002040000 */
[----:B------:R-:W-:Y:S01]  /*5a00*/  UMOV UR22, 0x0 ;  /* 0x0000000000167882 */ /* 0x000fe20000000000 */
[----:B------:R-:W-:Y:S01]  /*5a10*/  @!P4 R2UR UR6, R3 ;  /* 0x000000000306c2ca */ /* 0x000fe200000e0000 */
[----:B------:R-:W-:Y:S01]  /*5a20*/  @!P4 IMAD.X R0, RZ, RZ, R37, P0 ;  /* 0x000000ffff00c224 */ /* 0x000fe200000e0625 */
[----:B------:R-:W-:Y:S01]  /*5a30*/  @!UP1 UIADD3 UR17, UPT, UPT, UR4, 0x48, URZ ;  /* 0x0000004804119890 */ /* 0x000fe2000fffe0ff */
[----:B------:R-:W-:Y:S01]  /*5a40*/  ISETP.NE.AND P0, PT, R27, 0x2, PT ;  /* 0x000000021b00780c */ /* 0x000fe20003f05270 */
[----:B------:R-:W-:Y:S01]  /*5a50*/  @!UP1 UIADD3 UR18, UPT, UPT, UR42, 0x30, URZ ;  /* 0x000000302a129890 */ /* 0x000fe2000fffe0ff */
[----:B------:R-:W-:Y:S01]  /*5a60*/  LOP3.LUT R32, R32, 0x1, RZ, 0x3c, !PT ;  /* 0x0000000120207812 */ /* 0x000fe200078e3cff */
[----:B------:R-:W-:Y:S01]  /*5a70*/  @!UP1 UIADD3 UR16, UPT, UPT, UR4, 0x3200, URZ ;  /* 0x0000320004109890 */ /* 0x000fe2000fffe0ff */
[----:B------:R-:W-:Y:S01]  /*5a80*/  @!P4 R2UR UR5, R0 ;  /* 0x000000000005c2ca */ /* 0x000fe200000e0000 */
[----:B------:R-:W-:Y:S01]  /*5a90*/  UMOV UR23, 0x10000000 ;  /* 0x1000000000177882 */ /* 0x000fe20000000000 */
[----:B------:R-:W-:Y:S01]  /*5aa0*/  UMOV UR19, UR43 ;  /* 0x0000002b00137c82 */ /* 0x000fe20008000000 */
[----:B------:R-:W-:Y:S01]  /*5ab0*/  UMOV UR20, UR60 ;  /* 0x0000003c00147c82 */ /* 0x000fe20008000000 */
[----:B------:R-:W-:Y:S01]  /*5ac0*/  @!UP1 UIADD3 UR10, UPT, UPT, UR42, 0x70, URZ ;  /* 0x000000702a0a9890 */ /* 0x000fe2000fffe0ff */
[----:B------:R-:W-:Y:S01]  /*5ad0*/  SEL R0, RZ, 0x1, P0 ;  /* 0x00000001ff007807 */ /* 0x000fe20000000000 */
[----:B------:R-:W-:Y:S01]  /*5ae0*/  IMAD.U32 R10, RZ, RZ, UR6 ;  /* 0x00000006ff0a7e24 */ /* 0x000fe2000f8e00ff */
[----:B------:R-:W-:Y:S01]  /*5af0*/  @!UP1 UIADD3 UR8, UPT, UPT, UR4, 0x3a00, URZ ;  /* 0x00003a0004089890 */ /* 0x000fe2000fffe0ff */
[----:B------:R-:W-:Y:S01]  /*5b00*/  IMAD.IADD R20, R8, 0x1, R58 ;  /* 0x0000000108147824 */ /* 0x000fe200078e023a */
[----:B------:R-:W-:Y:S01]  /*5b10*/  VOTEU.ALL UP1, P4 ;  /* 0x0000000000ff7886 */ /* 0x000fe20002020000 */
[----:B------:R-:W-:Y:S01]  /*5b20*/  UMOV UR11, UR43 ;  /* 0x0000002b000b7c82 */ /* 0x000fe20008000000 */
[----:B------:R-:W-:Y:S01]  /*5b30*/  @!P4 R2UR UR6, R10 ;  /* 0x000000000a06c2ca */ /* 0x000fe200000e0000 */
[----:B------:R-:W-:Y:S01]  /*5b40*/  UMOV UR12, UR60 ;  /* 0x0000003c000c7c82 */ /* 0x000fe20008000000 */
[----:B------:R-:W-:Y:S01]  /*5b50*/  IMAD.U32 R11, RZ, RZ, UR5 ;  /* 0x00000005ff0b7e24 */ /* 0x000fe2000f8e00ff */
[----:B------:R-:W-:Y:S01]  /*5b60*/  UMOV UR9, UR17 ;  /* 0x0000001100097c82 */ /* 0x000fe20008000000 */
[----:B------:R-:W-:Y:S01]  /*5b70*/  @P3 R2UR UR60, R24 ;  /* 0x00000000183c32ca */ /* 0x000fe200000e0000 */
[----:B------:R-:W-:Y:S01]  /*5b80*/  IMAD.IADD R21, R13, 0x1, R60 ;  /* 0x000000010d157824 */ /* 0x000fe200078e023c */
[----:B------:R-:W-:Y:S02]  /*5b90*/  LOP3.LUT R25, R25, R0, RZ, 0x3c, !PT ;  /* 0x0000000019197212 */ /* 0x000fe400078e3cff */
[----:B------:R-:W-:Y:S02]  /*5ba0*/  @!P4 R2UR UR7, R11 ;  /* 0x000000000b07c2ca */ /* 0x000fe400000e0000 */
[----:B------:R-:W-:Y:S11]  /*5bb0*/  SEL R27, R27, RZ, P0 ;  /* 0x000000ff1b1b7207 */ /* 0x000ff60000000000 */
[----:B------:R4:W-:Y:S01]  /*5bc0*/  @!UP2 UTMALDG.3D [UR16], [UR6], desc[UR22] ;  /* 0x000016100600a5b4 */ /* 0x0009e20008011000 */
[----:B------:R4:W-:Y:S01]  /*5bd0*/  @!UP1 UTMALDG.3D [UR8], [UR6], desc[UR22] ;  /* 0x00001608060095b4 */ /* 0x0009e20008011000 */
[----:B------:R4:W-:Y:S01]  /*5be0*/  @!P4 SYNCS.ARRIVE.TRANS64.RED.A0TR RZ, [UR4+0x48], R23 ;  /* 0x00004817ffffc9a7 */ /* 0x0009e20008300404 */
[----:B------:R-:W-:Y:S01]  /*5bf0*/  UPLOP3.LUT UP1, UPT, UPT, UPT, UPT, 0x80, 0x8 ;  /* 0x000000000008789c */ /* 0x000fe20003f2f070 */
[----:B------:R-:W-:Y:S01]  /*5c00*/  SYNCS.ARRIVE.TRANS64.RED.A1T0 RZ, [UR13], RZ ;  /* 0x000000ffffff79a7 */ /* 0x000fe2000810040d */
[----:B------:R-:W-:Y:S09]  /*5c10*/  @P3 BRA `(.L_x_99) ;  /* 0xfffffff0002c3947 */ /* 0x000ff2000383ffff */
[----:B------:R-:W-:-:S04]  /*5c20*/  SHF.L.U32 R3, R32, 0x1f, RZ ;  /* 0x0000001f20037819 */ /* 0x000fc800000006ff */
[----:B------:R-:W1:Y:S02]  /*5c30*/  SYNCS.PHASECHK.TRANS64.TRYWAIT P0, [UR4+0x50], R3 ;  /* 0x00005003ff0075a7 */ /* 0x000e640008001104 */
[----:B-1----:R-:W-:Y:S05]  /*5c40*/  @!P0 BRA `(.L_x_100) ;  /* 0x0000003c00d88947 */ /* 0x002fea0003800000 */
.L_x_191:
[----:B------:R-:W2:Y:S02]  /*5c50*/  SYNCS.PHASECHK.TRANS64.TRYWAIT P0, [UR4+0x58], R3 ;  /* 0x00005803ff0075a7 */ /* 0x000ea40008001104 */
[----:B--2---:R-:W-:Y:S05]  /*5c60*/  @!P0 BRA `(.L_x_101) ;  /* 0x0000003c00e88947 */ /* 0x004fea0003800000 */
.L_x_193:
[----:B------:R-:W2:Y:S02]  /*5c70*/  SYNCS.PHASECHK.TRANS64.TRYWAIT P0, [UR4+0x60], R3 ;  /* 0x00006003ff0075a7 */ /* 0x000ea40008001104 */
[----:B--2---:R-:W-:Y:S05]  /*5c80*/  @!P0 BRA `(.L_x_102) ;  /* 0x0000003c00f88947 */ /* 0x004fea0003800000 */
.L_x_195:
[----:B-1----:R-:W-:-:S07]  /*5c90*/  MOV R0, UR4 ;  /* 0x0000000400007c02 */ /* 0x002fce0008000f00 */
.L_x_103:
[----:B-1----:R-:W-:-:S04]  /*5ca0*/  SHF.L.U32 R3, R32, 0x1f, RZ ;  /* 0x0000001f20037819 */ /* 0x002fc800000006ff */
[----:B------:R1:W2:Y:S03]  /*5cb0*/  SYNCS.PHASECHK.TRANS64.TRYWAIT P0, [R0+URZ+0x68], R3 ;  /* 0x00006803000075a7 */ /* 0x0002a600080011ff */
[----:B--2---:R-:W-:Y:S05]  /*5cc0*/  @!P0 NANOSLEEP.SYNCS 0x989680 ;  /* 0x009896800000895d */ /* 0x004fea0003900000 */
[----:B------:R-:W2:Y:S02]  /*5cd0*/  @!P0 SYNCS.PHASECHK.TRANS64 P0, [R0+URZ+0x68], R3 ;  /* 0x00006803000085a7 */ /* 0x000ea400080010ff */
[----:B--2-4-:R-:W-:Y:S05]  /*5ce0*/  @P0 EXIT ;  /* 0x000000000000094d */ /* 0x014fea0003800000 */
[----:B------:R-:W-:Y:S05]  /*5cf0*/  BRA `(.L_x_103) ;  /* 0xfffffffc00e87947 */ /* 0x000fea000383ffff */
.L_x_88:
[----:B------:R-:W-:-:S06]  /*5d00*/  UISETP.GE.AND UP1, UPT, UR10, 0x4, UPT ;  /* 0x000000040a00788c */ /* 0x000fcc000bf26270 */
[----:B------:R-:W-:-:S13]  /*5d10*/  PLOP3.LUT P0, PT, PT, PT, UP1, 0x80, 0x8 ;  /* 0x000000000008781c */ /* 0x000fda0003f0f018 */
[----:B------:R-:W-:Y:S05]  /*5d20*/  @!P0 EXIT ;  /* 0x000000000000894d */ /* 0x000fea0003800000 */
[----:B------:R-:W-:Y:S01]  /*5d30*/  BAR.SYNC.DEFER_BLOCKING 0x6, 0xa0 ;  /* 0x0182800000007b1d */ /* 0x000fe20000010000 */
[----:B------:R-:W-:Y:S02]  /*5d40*/  IMAD.SHL.U32 R4, R66, 0x200000, RZ ;  /* 0x0020000042047824 */ /* 0x000fe400078e00ff */
[----:B------:R-:W-:Y:S02]  /*5d50*/  HFMA2 R71, -RZ, RZ, 0, 5.9604644775390625e-08 ;  /* 0x00000001ff477431 */ /* 0x000fe400000001ff */
[C---:B------:R-:W-:Y:S01]  /*5d60*/  IMAD.SHL.U32 R65, R72.reuse, 0x10, RZ ;  /* 0x0000001048417824 */ /* 0x040fe200078e00ff */
[----:B------:R-:W-:Y:S01]  /*5d70*/  MOV R69, RZ ;  /* 0x000000ff00457202 */ /* 0x000fe20000000f00 */
[----:B------:R-:W-:Y:S01]  /*5d80*/  IMAD.U32 R33, R72, 0x10000, RZ ;  /* 0x0001000048217824 */ /* 0x000fe200078e00ff */
[----:B------:R-:W-:Y:S01]  /*5d90*/  UMOV UR36, 0x400 ;  /* 0x0000040000247882 */ /* 0x000fe20000000000 */
[----:B------:R-:W1:Y:S01]  /*5da0*/  LDC R63, c[0x0][0x370] ;  /* 0x0000dc00ff3f7b82 */ /* 0x000e620000000800 */
[----:B------:R-:W-:Y:S01]  /*5db0*/  ULEA UR36, UR54, UR36, 0x18 ;  /* 0x0000002436247291 */ /* 0x000fe2000f8ec0ff */
[----:B------:R-:W-:Y:S01]  /*5dc0*/  LOP3.LUT R4, R4, 0x200000, RZ, 0xc0, !PT ;  /* 0x0020000004047812 */ /* 0x000fe200078ec0ff */
[----:B------:R-:W-:Y:S01]  /*5dd0*/  IMAD.SHL.U32 R64, R72, 0x2, RZ ;  /* 0x0000000248407824 */ /* 0x000fe200078e00ff */
[C---:B------:R-:W-:Y:S01]  /*5de0*/  LOP3.LUT R5, R65.reuse, 0x40, RZ, 0xc0, !PT ;  /* 0x0000004041057812 */ /* 0x040fe200078ec0ff */
[----:B------:R-:W-:Y:S01]  /*5df0*/  IMAD.SHL.U32 R3, R66, 0x200, RZ ;  /* 0x0000020042037824 */ /* 0x000fe200078e00ff */
[----:B------:R-:W-:Y:S01]  /*5e00*/  LOP3.LUT R2, R65, 0x5b0, RZ, 0xc0, !PT ;  /* 0x000005b041027812 */ /* 0x000fe200078ec0ff */
[----:B------:R-:W-:Y:S01]  /*5e10*/  UIADD3 UR4, UPT, UPT, UR36, 0x200, URZ ;  /* 0x0000020024047890 */ /* 0x000fe2000fffe0ff */
[----:B------:R-:W2:Y:S01]  /*5e20*/  LDC R28, c[0x0][0xb0c] ;  /* 0x0002c300ff1c7b82 */ /* 0x000ea20000000800 */
[----:B------:R-:W-:Y:S01]  /*5e30*/  LOP3.LUT R33, R4, 0x400000, R33, 0xf8, !PT ;  /* 0x0040000004217812 */ /* 0x000fe200078ef821 */
[----:B------:R-:W-:Y:S01]  /*5e40*/  IMAD.MOV.U32 R30, RZ, RZ, RZ ;  /* 0x000000ffff1e7224 */ /* 0x000fe200078e00ff */
[----:B------:R-:W-:Y:S01]  /*5e50*/  LOP3.LUT R64, R5, 0x8, R64, 0xf8, !PT ;  /* 0x0000000805407812 */ /* 0x000fe200078ef840 */
[----:B------:R-:W-:Y:S01]  /*5e60*/  IMAD.MOV.U32 R70, RZ, RZ, RZ ;  /* 0x000000ffff467224 */ /* 0x000fe200078e00ff */
[----:B------:R-:W-:Y:S01]  /*5e70*/  LOP3.LUT R3, R2, 0x200, R3, 0xf8, !PT ;  /* 0x0000020002037812 */ /* 0x000fe200078ef803 */
[----:B------:R-:W-:Y:S01]  /*5e80*/  IMAD.MOV.U32 R76, RZ, RZ, RZ ;  /* 0x000000ffff4c7224 */ /* 0x000fe200078e00ff */
[----:B------:R-:W-:Y:S01]  /*5e90*/  LOP3.LUT P0, RZ, R65, 0x40, RZ, 0xc0, !PT ;  /* 0x0000004041ff7812 */ /* 0x000fe2000780c0ff */
[----:B------:R-:W3:Y:S01]  /*5ea0*/  LDC R61, c[0x0][0xb20] ;  /* 0x0002c800ff3d7b82 */ /* 0x000ee20000000800 */
[----:B------:R-:W4:Y:S01]  /*5eb0*/  LDS R0, [UR36+0x130] ;  /* 0x00013024ff007984 */ /* 0x000f220008000800 */
[----:B------:R-:W-:Y:S01]  /*5ec0*/  LOP3.LUT R64, R3, R64, RZ, 0xfc, !PT ;  /* 0x0000004003407212 */ /* 0x000fe200078efcff */
[----:B------:R-:W-:Y:S01]  /*5ed0*/  IMAD.U32 R67, RZ, RZ, UR4 ;  /* 0x00000004ff437e24 */ /* 0x000fe2000f8e00ff */
[----:B------:R-:W-:Y:S01]  /*5ee0*/  LOP3.LUT R72, R72, 0x60, RZ, 0xc0, !PT ;  /* 0x0000006048487812 */ /* 0x000fe200078ec0ff */
[----:B------:R-:W1:Y:S03]  /*5ef0*/  LDCU.64 UR48, c[0x0][0x348] ;  /* 0x00006900ff3077ac */ /* 0x000e660008000a00 */
[----:B------:R-:W1:Y:S01]  /*5f00*/  LDC R27, c[0x0][0xb30] ;  /* 0x0002cc00ff1b7b82 */ /* 0x000e620000000800 */
[----:B------:R-:W1:Y:S01]  /*5f10*/  LDCU.64 UR44, c[0x0][0x888] ;  /* 0x00011100ff2c77ac */ /* 0x000e620008000a00 */
[----:B------:R-:W1:Y:S06]  /*5f20*/  LDCU.64 UR46, c[0x0][0x890] ;  /* 0x00011200ff2e77ac */ /* 0x000e6c0008000a00 */
[----:B------:R-:W1:Y:S01]  /*5f30*/  LDC.64 R56, c[0x0][0xb10] ;  /* 0x0002c400ff387b82 */ /* 0x000e620000000a00 */
[----:B------:R-:W-:Y:S01]  /*5f40*/  UMOV UR39, URZ ;  /* 0x000000ff00277c82 */ /* 0x000fe20008000000 */
[----:B------:R-:W-:-:S06]  /*5f50*/  UMOV UR37, URZ ;  /* 0x000000ff00257c82 */ /* 0x000fcc0008000000 */
[----:B------:R-:W1:Y:S08]  /*5f60*/  LDC.64 R24, c[0x0][0xb18] ;  /* 0x0002c600ff187b82 */ /* 0x000e700000000a00 */
[----:B------:R-:W1:Y:S08]  /*5f70*/  LDC.64 R22, c[0x0][0xb28] ;  /* 0x0002ca00ff167b82 */ /* 0x000e700000000a00 */
[----:B------:R-:W1:Y:S01]  /*5f80*/  LDC.64 R54, c[0x0][0x8b0] ;  /* 0x00022c00ff367b82 */ /* 0x000e620000000a00 */
[----:B----4-:R-:W-:Y:S01]  /*5f90*/  IMAD.IADD R33, R0, 0x1, R33 ;  /* 0x0000000100217824 */ /* 0x010fe200078e0221 */
[----:B------:R-:W-:-:S06]  /*5fa0*/  P2R R0, PR, RZ, 0x1 ;  /* 0x00000001ff007803 */ /* 0x000fcc0000000000 */
[----:B------:R-:W4:Y:S08]  /*5fb0*/  LDC.64 R52, c[0x0][0x8a8] ;  /* 0x00022a00ff347b82 */ /* 0x000f300000000a00 */
[----:B--23--:R-:W1:Y:S02]  /*5fc0*/  LDC R62, c[0x0][0x374] ;  /* 0x0000dd00ff3e7b82 */ /* 0x00ce640000000800 */
.L_x_147:
[C---:B------:R-:W-:Y:S02]  /*5fd0*/  LEA R0, R76.reuse, UR36, 0x3 ;  /* 0x000000244c007c11 */ /* 0x040fe4000f8e18ff */
[----:B------:R-:W-:Y:S02]  /*5fe0*/  SHF.L.U32 R3, R69, 0x1f, RZ ;  /* 0x0000001f45037819 */ /* 0x000fe400000006ff */
[----:B------:R-:W-:Y:S02]  /*5ff0*/  LEA R16, R76, UR36, 0x4 ;  /* 0x000000244c107c11 */ /* 0x000fe4000f8e20ff */
[----:B------:R-:W2:Y:S02]  /*6000*/  SYNCS.PHASECHK.TRANS64.TRYWAIT P0, [R0+URZ+0x80], R3 ;  /* 0x00008003000075a7 */ /* 0x000ea400080011ff */
[----:B-12---:R-:W-:Y:S05]  /*6010*/  @!P0 BRA `(.L_x_104) ;  /* 0x0000003c002c8947 */ /* 0x006fea0003800000 */
.L_x_196:
[----:B------:R-:W3:Y:S01]  /*6020*/  LDC.64 R12, c[0x0][0xb10] ;  /* 0x0002c400ff0c7b82 */ /* 0x000ee20000000a00 */
[----:B------:R-:W4:Y:S01]  /*6030*/  LDS.128 R16, [R16+0x110] ;  /* 0x0001100010107984 */ /* 0x000f220000000c00 */
[----:B-1----:R-:W-:Y:S01]  /*6040*/  ISETP.NE.AND P1, PT, R27, 0x1, PT ;  /* 0x000000011b00780c */ /* 0x002fe20003f25270 */
[----:B--2---:R-:W-:Y:S01]  /*6050*/  VIADD R0, R0, 0x90 ;  /* 0x0000009000007836 */ /* 0x004fe20000000000 */
[----:B------:R-:W-:Y:S04]  /*6060*/  ISETP.GE.AND P0, PT, R26, 0x1, PT ;  /* 0x000000011a00780c */ /* 0x000fe80003f06270 */
[----:B------:R-:W1:Y:S01]  /*6070*/  LDC.64 R10, c[0x0][0xb18] ;  /* 0x0002c600ff0a7b82 */ /* 0x000e620000000a00 */
[----:B------:R-:W-:Y:S01]  /*6080*/  PRMT R0, RZ, 0x654, R0 ;  /* 0x00000654ff007816 */ /* 0x000fe20000000000 */
[----:B------:R-:W-:Y:S01]  /*6090*/  @!PT LDS RZ, [RZ] ;  /* 0x00000000fffff984 */ /* 0x000fe20000000800 */
[----:B------:R-:W-:Y:S01]  /*60a0*/  @!PT LDS RZ, [RZ] ;  /* 0x00000000fffff984 */ /* 0x000fe20000000800 */
[----:B------:R-:W-:Y:S01]  /*60b0*/  @!PT LDS RZ, [RZ] ;  /* 0x00000000fffff984 */ /* 0x000fe20000000800 */
[----:B------:R-:W-:Y:S01]  /*60c0*/  @!PT LDS RZ, [RZ] ;  /* 0x00000000fffff984 */ /* 0x000fe20000000800 */
[----:B------:R2:W-:Y:S06]  /*60d0*/  MEMBAR.ALL.CTA ;  /* 0x0000000000007992 */ /* 0x0005ec0000008000 */
[----:B--2---:R-:W2:Y:S01]  /*60e0*/  FENCE.VIEW.ASYNC.S ;  /* 0x00000000000073c6 */ /* 0x004ea20000000000 */
[----:B------:R-:W1:Y:S08]  /*60f0*/  @!P1 LDC R14, c[0x0][0xb20] ;  /* 0x0002c800ff0e9b82 */ /* 0x000e700000000800 */
[----:B------:R-:W1:Y:S01]  /*6100*/  @!P1 LDC R9, c[0x0][0xb0c] ;  /* 0x0002c300ff099b82 */ /* 0x000e620000000800 */
[----:B--2---:R2:W-:Y:S01]  /*6110*/  SYNCS.ARRIVE.TRANS64.RED.A1T0 RZ, [R0+URZ], RZ ;  /* 0x000000ff00ff79a7 */ /* 0x0045e200081004ff */
[----:B----4-:R-:W-:Y:S04]  /*6120*/  LOP3.LUT P4, RZ, R18, 0x1, RZ, 0xc0, !PT ;  /* 0x0000000112ff7812 */ /* 0x010fe8000788c0ff */
[----:B------:R-:W-:Y:S09]  /*6130*/  P2R R73, PR, RZ, 0x10 ;  /* 0x00000010ff497803 */ /* 0x000ff20000000000 */
[----:B------:R-:W-:Y:S02]  /*6140*/  @P4 MOV R31, R16 ;  /* 0x00000010001f4202 */ /* 0x000fe40000000f00 */
[----:B------:R-:W-:Y:S01]  /*6150*/  @P4 LOP3.LUT R29, R17, 0xffff, RZ, 0xc0, !PT ;  /* 0x0000ffff111d4812 */ /* 0x000fe200078ec0ff */
[----:B--23--:R-:W-:Y:S06]  /*6160*/  @!P0 BRA `(.L_x_105) ;  /* 0x0000000000a48947 */ /* 0x00cfec0003800000 */
[----:B------:R-:W-:Y:S01]  /*6170*/  IMAD.HI.U32 R36, R62, R25, RZ ;  /* 0x000000193e247227 */ /* 0x000fe200078e00ff */
[----:B------:R-:W-:Y:S02]  /*6180*/  ISETP.NE.AND P0, PT, R24, 0x1, PT ;  /* 0x000000011800780c */ /* 0x000fe40003f05270 */
[----:B------:R-:W-:Y:S01]  /*6190*/  ISETP.NE.AND P2, PT, R26, 0x1, PT ;  /* 0x000000011a00780c */ /* 0x000fe20003f45270 */
[-C--:B------:R-:W-:Y:S01]  /*61a0*/  IMAD.HI.U32 R34, R63, R56.reuse, RZ ;  /* 0x000000383f227227 */ /* 0x080fe200078e00ff */
[----:B------:R-:W-:Y:S02]  /*61b0*/  SHF.R.U32.HI R37, RZ, R61, R36 ;  /* 0x0000003dff257219 */ /* 0x000fe40000011624 */
[----:B------:R-:W-:Y:S01]  /*61c0*/  ISETP.NE.AND P3, PT, R28, 0x1, PT ;  /* 0x000000011c00780c */ /* 0x000fe20003f65270 */
[----:B------:R-:W-:Y:S01]  /*61d0*/  IMAD.HI.U32 R40, R29, R25, RZ ;  /* 0x000000191d287227 */ /* 0x000fe200078e00ff */
[----:B------:R-:W-:Y:S02]  /*61e0*/  SHF.R.U32.HI R34, RZ, R57, R34 ;  /* 0x00000039ff227219 */ /* 0x000fe40000011622 */
[----:B------:R-:W-:Y:S01]  /*61f0*/  SEL R3, R62, R37, !P0 ;  /* 0x000000253e037207 */ /* 0x000fe20004000000 */
[----:B------:R-:W-:Y:S01]  /*6200*/  IMAD.HI.U32 R38, R31, R56, RZ ;  /* 0x000000381f267227 */ /* 0x000fe200078e00ff */
[----:B------:R-:W-:Y:S03]  /*6210*/  SEL R7, R63, R34, !P3 ;  /* 0x000000223f077207 */ /* 0x000fe60005800000 */
[-C--:B------:R-:W-:Y:S01]  /*6220*/  IMAD.HI.U32 R34, R3, R22.reuse, RZ ;  /* 0x0000001603227227 */ /* 0x080fe200078e00ff */
[----:B------:R-:W-:Y:S03]  /*6230*/  SHF.R.U32.HI R38, RZ, R57, R38 ;  /* 0x00000039ff267219 */ /* 0x000fe60000011626 */
[----:B------:R-:W-:Y:S01]  /*6240*/  IMAD.HI.U32 R36, R7, R22, RZ ;  /* 0x0000001607247227 */ /* 0x000fe200078e00ff */
[----:B------:R-:W-:Y:S02]  /*6250*/  @P2 SHF.R.U32.HI R3, RZ, R23, R34 ;  /* 0x00000017ff032219 */ /* 0x000fe40000011622 */
[----:B------:R-:W-:Y:S02]  /*6260*/  SHF.R.U32.HI R34, RZ, R61, R40 ;  /* 0x0000003dff227219 */ /* 0x000fe40000011628 */
[----:B------:R-:W-:Y:S01]  /*6270*/  @P2 SHF.R.U32.HI R7, RZ, R23, R36 ;  /* 0x00000017ff072219 */ /* 0x000fe20000011624 */
[C---:B------:R-:W-:Y:S01]  /*6280*/  IMAD R2, R26.reuse, R3, RZ ;  /* 0x000000031a027224 */ /* 0x040fe200078e02ff */
[----:B------:R-:W-:Y:S02]  /*6290*/  SEL R5, R29, R34, !P0 ;  /* 0x000000221d057207 */ /* 0x000fe40004000000 */
[----:B------:R-:W-:Y:S01]  /*62a0*/  SEL R3, R31, R38, !P3 ;  /* 0x000000261f037207 */ /* 0x000fe20005800000 */
[----:B------:R-:W-:Y:S01]  /*62b0*/  IMAD R4, R26, R7, RZ ;  /* 0x000000071a047224 */ /* 0x000fe200078e02ff */
[C---:B------:R-:W-:Y:S01]  /*62c0*/  ISETP.GE.AND P0, PT, R5.reuse, R2, PT ;  /* 0x000000020500720c */ /* 0x040fe20003f06270 */
[----:B------:R-:W-:Y:S03]  /*62d0*/  IMAD.HI.U32 R6, R5, R22, RZ ;  /* 0x0000001605067227 */ /* 0x000fe600078e00ff */
[----:B------:R-:W-:Y:S01]  /*62e0*/  ISETP.GE.OR P0, PT, R3, R4, P0 ;  /* 0x000000040300720c */ /* 0x000fe20000706670 */
[----:B------:R-:W-:Y:S01]  /*62f0*/  IMAD.MOV R4, RZ, RZ, -R3 ;  /* 0x000000ffff047224 */ /* 0x000fe200078e0a03 */
[-C--:B------:R-:W-:Y:S03]  /*6300*/  SHF.R.U32.HI R6, RZ, R23.reuse, R6 ;  /* 0x00000017ff067219 */ /* 0x080fe60000011606 */
[----:B------:R-:W-:Y:S01]  /*6310*/  IMAD R31, R28, R4, R31 ;  /* 0x000000041c1f7224 */ /* 0x000fe200078e021f */
[----:B------:R-:W-:Y:S05]  /*6320*/  SEL R15, R5, R6, !P2 ;  /* 0x00000006050f7207 */ /* 0x000fea0005000000 */
[----:B------:R-:W-:Y:S02]  /*6330*/  IMAD.MOV R6, RZ, RZ, -R15 ;  /* 0x000000ffff067224 */ /* 0x000fe400078e0a0f */
[C---:B------:R-:W-:Y:S04]  /*6340*/  @!P0 IMAD.HI.U32 R2, R3.reuse, R22, RZ ;  /* 0x0000001603028227 */ /* 0x040fe800078e00ff */
[----:B------:R-:W-:Y:S01]  /*6350*/  IMAD R6, R26, R6, R5 ;  /* 0x000000061a067224 */ /* 0x000fe200078e0205 */
[----:B------:R-:W-:Y:S04]  /*6360*/  @!P0 SHF.R.U32.HI R2, RZ, R23, R2 ;  /* 0x00000017ff028219 */ /* 0x000fe80000011602 */
[----:B------:R-:W-:Y:S02]  /*6370*/  @!P0 SEL R0, R3, R2, !P2 ;  /* 0x0000000203008207 */ /* 0x000fe40005000000 */
[----:B------:R-:W-:Y:S02]  /*6380*/  IADD3 R2, PT, PT, -R5, RZ, RZ ;  /* 0x000000ff05027210 */ /* 0x000fe40007ffe1ff */
[----:B------:R-:W-:Y:S01]  /*6390*/  @!P0 IADD3 R8, PT, PT, R15, -R0, RZ ;  /* 0x800000000f088210 */ /* 0x000fe20007ffe0ff */
[----:B------:R-:W-:Y:S02]  /*63a0*/  @!P0 IMAD R0, R7, R6, R0 ;  /* 0x0000000607008224 */ /* 0x000fe400078e0200 */
[----:B------:R-:W-:Y:S02]  /*63b0*/  IMAD R29, R24, R2, R29 ;  /* 0x00000002181d7224 */ /* 0x000fe400078e021d */
[----:B------:R-:W-:Y:S02]  /*63c0*/  @!P0 IMAD R5, R8, R26, R3 ;  /* 0x0000001a08058224 */ /* 0x000fe400078e0203 */
[----:B------:R-:W-:Y:S04]  /*63d0*/  @!P0 IMAD.MOV.U32 R3, RZ, RZ, R0 ;  /* 0x000000ffff038224 */ /* 0x000fe800078e0000 */
[----:B------:R-:W-:Y:S02]  /*63e0*/  IMAD R31, R3, R28, R31 ;  /* 0x0000001c031f7224 */ /* 0x000fe400078e021f */
[----:B------:R-:W-:Y:S07]  /*63f0*/  IMAD R29, R5, R24, R29 ;  /* 0x00000018051d7224 */ /* 0x000fee00078e021d */
.L_x_105:
[----:B-1----:R-:W-:Y:S01]  /*6400*/  @!P1 ISETP.NE.AND P0, PT, R10, 0x1, PT ;  /* 0x000000010a00980c */ /* 0x002fe20003f05270 */
[----:B------:R-:W-:Y:S01]  /*6410*/  @!P1 IMAD.HI.U32 R3, R29, R11, RZ ;  /* 0x0000000b1d039227 */ /* 0x000fe200078e00ff */
[----:B------:R-:W-:Y:S01]  /*6420*/  R2UR UR5, R21 ;  /* 0x00000000150572ca */ /* 0x000fe200000e0000 */
[----:B------:R-:W-:Y:S01]  /*6430*/  BSSY.RECONVERGENT B6, `(.L_x_106) ;  /* 0x0000031000067945 */ /* 0x000fe20003800200 */
[----:B------:R-:W-:Y:S01]  /*6440*/  R2UR UR4, R20 ;  /* 0x00000000140472ca */ /* 0x000fe200000e0000 */
[----:B------:R-:W-:Y:S01]  /*6450*/  @!P1 IMAD.HI.U32 R0, R31, R12, RZ ;  /* 0x0000000c1f009227 */ /* 0x000fe200078e00ff */
[----:B------:R-:W-:Y:S02]  /*6460*/  @!P1 SHF.R.U32.HI R2, RZ, R14, R3 ;  /* 0x0000000eff029219 */ /* 0x000fe40000011603 */
[----:B------:R-:W-:Y:S01]  /*6470*/  @!P1 ISETP.NE.AND P2, PT, R9, 0x1, PT ;  /* 0x000000010900980c */ /* 0x000fe20003f45270 */
[----:B------:R-:W-:Y:S01]  /*6480*/  VIADD R76, R76, 0x1 ;  /* 0x000000014c4c7836 */ /* 0x000fe20000000000 */
[----:B------:R-:W-:Y:S02]  /*6490*/  @!P1 SEL R2, R29, R2, !P0 ;  /* 0x000000021d029207 */ /* 0x000fe40004000000 */
[----:B------:R-:W-:Y:S02]  /*64a0*/  @!P1 SHF.R.U32.HI R0, RZ, R13, R0 ;  /* 0x0000000dff009219 */ /* 0x000fe40000011600 */
[----:B------:R-:W-:Y:S01]  /*64b0*/  LOP3.LUT P0, RZ, R67, 0x90, RZ, 0xc0, !PT ;  /* 0x0000009043ff7812 */ /* 0x000fe2000780c0ff */
[----:B------:R-:W-:Y:S01]  /*64c0*/  USHF.L.U32 UR42, UR5, 0x6, URZ ;  /* 0x00000006052a7899 */ /* 0x000fe200080006ff */
[----:B------:R-:W-:Y:S01]  /*64d0*/  @!P1 SEL R3, R31, R0, !P2 ;  /* 0x000000001f039207 */ /* 0x000fe20005000000 */
[----:B------:R-:W-:Y:S01]  /*64e0*/  USHF.L.U32 UR41, UR4, 0x7, URZ ;  /* 0x0000000704297899 */ /* 0x000fe200080006ff */
[----:B------:R-:W-:Y:S03]  /*64f0*/  @P4 SHF.R.U32.HI R68, RZ, 0x10, R17 ;  /* 0x00000010ff444819 */ /* 0x000fe60000011611 */
[----:B------:R-:W-:Y:S02]  /*6500*/  @!P1 IMAD.IADD R0, R2, 0x1, -R3 ;  /* 0x0000000102009824 */ /* 0x000fe400078e0a03 */
[----:B------:R-:W-:Y:S02]  /*6510*/  @!P1 IMAD.IADD R2, R3, 0x1, -R2 ;  /* 0x0000000103029824 */ /* 0x000fe400078e0a02 */
[----:B------:R-:W-:Y:S02]  /*6520*/  @!P1 IMAD R31, R0, R9, R31 ;  /* 0x00000009001f9224 */ /* 0x000fe400078e021f */
[----:B------:R-:W-:Y:S01]  /*6530*/  @!P1 IMAD R29, R2, R10, R29 ;  /* 0x0000000a021d9224 */ /* 0x000fe200078e021d */
[----:B------:R-:W-:Y:S06]  /*6540*/  @!P0 BRA `(.L_x_107) ;  /* 0x00000000007c8947 */ /* 0x000fec0003800000 */
[----:B------:R-:W1:Y:S01]  /*6550*/  LDCU.64 UR8, c[0x4][0x80] ;  /* 0x01001000ff0877ac */ /* 0x000e620008000a00 */
[----:B------:R-:W-:Y:S01]  /*6560*/  MOV R2, 0x0 ;  /* 0x0000000000027802 */ /* 0x000fe20000000f00 */
[----:B------:R-:W-:Y:S02]  /*6570*/  HFMA2 R12, -RZ, RZ, 0, 5.9604644775390625e-08 ;  /* 0x00000001ff0c7431 */ /* 0x000fe400000001ff */
[----:B------:R-:W-:Y:S01]  /*6580*/  IMAD.MOV.U32 R8, RZ, RZ, 0x70 ;  /* 0x00000070ff087424 */ /* 0x000fe200078e00ff */
[----:B------:R2:W3:Y:S01]  /*6590*/  LDC.64 R14, c[0x4][R2] ;  /* 0x01000000020e7b82 */ /* 0x0004e20000000a00 */
[----:B------:R-:W4:Y:S01]  /*65a0*/  LDCU.64 UR6, c[0x4][0x88] ;  /* 0x01001100ff0677ac */ /* 0x000f220008000a00 */
[----:B------:R-:W-:Y:S01]  /*65b0*/  IMAD.MOV.U32 R13, RZ, RZ, RZ ;  /* 0x000000ffff0d7224 */ /* 0x000fe200078e00ff */
[----:B------:R-:W2:Y:S01]  /*65c0*/  LDCU.64 UR4, c[0x4][0x8] ;  /* 0x01000100ff0477ac */ /* 0x000ea20008000a00 */
[----:B-1----:R-:W-:Y:S01]  /*65d0*/  MOV R5, UR9 ;  /* 0x0000000900057c02 */ /* 0x002fe20008000f00 */
[----:B------:R-:W-:Y:S01]  /*65e0*/  IMAD.U32 R4, RZ, RZ, UR8 ;  /* 0x00000008ff047e24 */ /* 0x000fe2000f8e00ff */
[----:B----4-:R-:W-:Y:S01]  /*65f0*/  MOV R7, UR7 ;  /* 0x0000000700077c02 */ /* 0x010fe20008000f00 */
[----:B------:R-:W-:Y:S01]  /*6600*/  IMAD.U32 R6, RZ, RZ, UR6 ;  /* 0x00000006ff067e24 */ /* 0x000fe2000f8e00ff */
[----:B--2---:R-:W-:Y:S01]  /*6610*/  MOV R11, UR5 ;  /* 0x00000005000b7c02 */ /* 0x004fe20008000f00 */
[----:B------:R-:W-:Y:S02]  /*6620*/  IMAD.U32 R10, RZ, RZ, UR4 ;  /* 0x00000004ff0a7e24 */ /* 0x000fe4000f8e00ff */
[----:B------:R-:W-:Y:S07]  /*6630*/  LEPC R20, `(.L_x_108) ;  /* 0x000000001014794e */ /* 0x000fee0000000000 */
[----:B---3-5:R-:W-:Y:S05]  /*6640*/  CALL.ABS.NOINC R14 ;  /* 0x000000000e007343 */ /* 0x028fea0003c00000 */
.L_x_108:
[----:B------:R-:W1:Y:S01]  /*6650*/  LDCU.64 UR8, c[0x4][0x80] ;  /* 0x01001000ff0877ac */ /* 0x000e620008000a00 */
[----:B------:R-:W2:Y:S01]  /*6660*/  LDC.64 R2, c[0x4][R2] ;  /* 0x0100000002027b82 */ /* 0x000ea20000000a00 */
[----:B------:R-:W-:Y:S02]  /*6670*/  HFMA2 R12, -RZ, RZ, 0, 5.9604644775390625e-08 ;  /* 0x00000001ff0c7431 */ /* 0x000fe400000001ff */
[----:B------:R-:W-:Y:S02]  /*6680*/  IMAD.MOV.U32 R8, RZ, RZ, 0x70 ;  /* 0x00000070ff087424 */ /* 0x000fe400078e00ff */
[----:B------:R-:W-:Y:S01]  /*6690*/  IMAD.MOV.U32 R13, RZ, RZ, RZ ;  /* 0x000000ffff0d7224 */ /* 0x000fe200078e00ff */
[----:B------:R-:W3:Y:S01]  /*66a0*/  LDCU.64 UR6, c[0x4][0x88] ;  /* 0x01001100ff0677ac */ /* 0x000ee20008000a00 */
[----:B------:R-:W4:Y:S01]  /*66b0*/  LDCU.64 UR4, c[0x4][0x8] ;  /* 0x01000100ff0477ac */ /* 0x000f220008000a00 */
[----:B-1----:R-:W-:Y:S02]  /*66c0*/  MOV R4, UR8 ;  /* 0x0000000800047c02 */ /* 0x002fe40008000f00 */
[----:B------:R-:W-:Y:S02]  /*66d0*/  MOV R5, UR9 ;  /* 0x0000000900057c02 */ /* 0x000fe40008000f00 */
[----:B---3--:R-:W-:Y:S01]  /*66e0*/  MOV R7, UR7 ;  /* 0x0000000700077c02 */ /* 0x008fe20008000f00 */
[----:B------:R-:W-:Y:S01]  /*66f0*/  IMAD.U32 R6, RZ, RZ, UR6 ;  /* 0x00000006ff067e24 */ /* 0x000fe2000f8e00ff */
[----:B----4-:R-:W-:Y:S01]  /*6700*/  MOV R11, UR5 ;  /* 0x00000005000b7c02 */ /* 0x010fe20008000f00 */
[----:B------:R-:W-:Y:S02]  /*6710*/  IMAD.U32 R10, RZ, RZ, UR4 ;  /* 0x00000004ff0a7e24 */ /* 0x000fe4000f8e00ff */
[----:B------:R-:W-:Y:S07]  /*6720*/  LEPC R20, `(.L_x_107) ;  /* 0x000000001014794e */ /* 0x000fee0000000000 */
[----:B--2---:R-:W-:Y:S05]  /*6730*/  CALL.ABS.NOINC R2 ;  /* 0x0000000002007343 */ /* 0x004fea0003c00000 */
.L_x_107:
[----:B------:R-:W-:Y:S05]  /*6740*/  BSYNC.RECONVERGENT B6 ;  /* 0x0000000000067941 */ /* 0x000fea0003800200 */
.L_x_106:
[----:B------:R-:W-:Y:S01]  /*6750*/  ISETP.NE.U32.AND P4, PT, R54, RZ, PT ;  /* 0x000000ff3600720c */ /* 0x000fe20003f85070 */
[----:B------:R-:W-:Y:S01]  /*6760*/  UISETP.NE.AND UP2, UPT, UR50, URZ, UPT ;  /* 0x000000ff3200728c */ /* 0x000fe2000bf45270 */
[----:B------:R-:W-:Y:S01]  /*6770*/  ISETP.NE.U32.AND P2, PT, RZ, UR44, PT ;  /* 0x0000002cff007c0c */ /* 0x000fe2000bf45070 */
[----:B------:R-:W-:Y:S01]  /*6780*/  UISETP.NE.U32.AND UP1, UPT, UR46, URZ, UPT ;  /* 0x000000ff2e00728c */ /* 0x000fe2000bf25070 */
[----:B------:R-:W-:Y:S01]  /*6790*/  ISETP.NE.AND.EX P4, PT, R55, RZ, PT, P4 ;  /* 0x000000ff3700720c */ /* 0x000fe20003f85340 */
[----:B------:R-:W-:Y:S01]  /*67a0*/  UPLOP3.LUT UP0, UPT, UPT, UPT, UPT, 0x40, 0x4 ;  /* 0x000000000004789c */ /* 0x000fe20003f0e870 */
[----:B------:R-:W-:Y:S01]  /*67b0*/  ISETP.NE.AND.EX P2, PT, RZ, UR45, PT, P2 ;  /* 0x0000002dff007c0c */ /* 0x000fe2000bf45320 */
[----:B------:R-:W-:Y:S01]  /*67c0*/  UISETP.NE.AND.EX UP1, UPT, UR47, URZ, UPT, UP1 ;  /* 0x000000ff2f00728c */ /* 0x000fe2000bf25310 */
[----:B------:R-:W-:Y:S04]  /*67d0*/  PLOP3.LUT P1, PT, PT, PT, UP2, 0x80, 0x8 ;  /* 0x000000000008781c */ /* 0x000fe80003f2f028 */
[----:B------:R-:W-:Y:S06]  /*67e0*/  @UP2 UPLOP3.LUT UP0, UPT, UPT, UPT, UP1, 0x80, 0x8 ;  /* 0x000000000008289c */ /* 0x000fec0003f0f010 */
[----:B------:R-:W-:Y:S01]  /*67f0*/  PLOP3.LUT P0, PT, PT, PT, UP0, 0x80, 0x8 ;  /* 0x000000000008781c */ /* 0x000fe20003f0f008 */
[----:B------:R-:W-:Y:S01]  /*6800*/  @!UPT UIADD3 URZ, UPT, UPT, URZ, URZ, URZ ;  /* 0x000000fffffff290 */ /* 0x000fe2000fffe0ff */
[----:B------:R-:W-:Y:S11]  /*6810*/  BRA.U !UP1, `(.L_x_109) ;  /* 0x0000000109387547 */ /* 0x000ff6000b800000 */
[----:B------:R-:W-:Y:S01]  /*6820*/  UISETP.NE.U32.AND UP0, UPT, UR44, URZ, UPT ;  /* 0x000000ff2c00728c */ /* 0x000fe2000bf05070 */
[----:B------:R-:W-:Y:S02]  /*6830*/  HFMA2 R0, -RZ, RZ, 0, 5.9604644775390625e-08 ;  /* 0x00000001ff007431 */ /* 0x000fe400000001ff */
[----:B------:R-:W-:Y:S01]  /*6840*/  IMAD.MOV.U32 R59, RZ, RZ, 0x1 ;  /* 0x00000001ff3b7424 */ /* 0x000fe200078e00ff */
[----:B------:R-:W-:Y:S06]  /*6850*/  UISETP.NE.AND.EX UP0, UPT, UR45, URZ, UPT, UP0 ;  /* 0x000000ff2d00728c */ /* 0x000fec000bf05300 */
[----:B------:R-:W-:Y:S05]  /*6860*/  PLOP3.LUT P3, PT, PT, PT, UP0, 0x80, 0x8 ;  /* 0x000000000008781c */ /* 0x000fea0003f6f008 */
[----:B------:R-:W1:Y:S01]  /*6870*/  @UP0 LDCU.64 UR4, c[0x0][0x888] ;  /* 0x00011100ff0407ac */ /* 0x000e620008000a00 */
[----:B------:R-:W-:Y:S07]  /*6880*/  @UP0 UIMAD UR6, UR60, UR46, URZ ;  /* 0x0000002e3c0602a4 */ /* 0x000fee000f8e02ff */
[----:B------:R-:W-:Y:S01]  /*6890*/  @!P3 PRMT R59, R0, 0x7610, R59 ;  /* 0x00007610003bb816 */ /* 0x000fe2000000003b */
[----:B-1----:R-:W-:Y:S06]  /*68a0*/  @UP0 UIMAD.WIDE UR4, UR6, 0x4, UR4 ;  /* 0x00000004060408a5 */ /* 0x002fec000f8e0204 */
[----:B------:R-:W-:Y:S01]  /*68b0*/  IMAD.U32 R2, RZ, RZ, UR4 ;  /* 0x00000004ff027e24 */ /* 0x000fe2000f8e00ff */
[----:B------:R-:W-:Y:S04]  /*68c0*/  MOV R3, UR5 ;  /* 0x0000000500037c02 */ /* 0x000fe80008000f00 */
[----:B------:R-:W1:Y:S01]  /*68d0*/  @!UP0 LDCU UR4, c[0x0][0x880] ;  /* 0x00011000ff0487ac */ /* 0x000e620008000800 */
[----:B-----5:R2:W5:Y:S02]  /*68e0*/  @P3 LDG.E R35, desc[UR52][R2.64] ;  /* 0x0000003402233981 */ /* 0x020564000c1e1900 */
[----:B-12---:R-:W-:Y:S02]  /*68f0*/  @!P3 IMAD.U32 R35, RZ, RZ, UR4 ;  /* 0x00000004ff23be24 */ /* 0x006fe4000f8e00ff */
.L_x_109:
[----:B------:R-:W-:Y:S05]  /*6900*/  @!P4 BRA `(.L_x_110) ;  /* 0x000000000020c947 */ /* 0x000fea0003800000 */
[----:B------:R-:W-:Y:S04]  /*6910*/  ISETP.NE.U32.AND P3, PT, R52, RZ, PT ;  /* 0x000000ff3400720c */ /* 0x000fe80003f65070 */
[----:B------:R-:W-:Y:S11]  /*6920*/  ISETP.NE.AND.EX P3, PT, R53, RZ, PT, P3 ;  /* 0x000000ff3500720c */ /* 0x000ff60003f65330 */
[----:B------:R-:W-:Y:S02]  /*6930*/  @!UPT UIADD3 URZ, UPT, UPT, URZ, URZ, URZ ;  /* 0x000000fffffff290 */ /* 0x000fe4000fffe0ff */
[----:B------:R-:W1:Y:S01]  /*6940*/  @P3 LDC.64 R2, c[0x0][0x8a8] ;  /* 0x00022a00ff023b82 */ /* 0x000e620000000a00 */
[----:B------:R-:W-:Y:S04]  /*6950*/  @P3 IMAD R0, R54, UR60, RZ ;  /* 0x0000003c36003c24 */ /* 0x000fe8000f8e02ff */
[----:B-1----:R-:W-:Y:S05]  /*6960*/  @P3 IMAD.WIDE R2, R0, 0x4, R2 ;  /* 0x0000000400023825 */ /* 0x002fea00078e0202 */
[----:B-----5:R1:W5:Y:S02]  /*6970*/  @P3 LDG.E R32, desc[UR52][R2.64] ;  /* 0x0000003402203981 */ /* 0x020364000c1e1900 */
[----:B-1----:R-:W2:Y:S02]  /*6980*/  @!P3 LDC R32, c[0x0][0x8a0] ;  /* 0x00022800ff20bb82 */ /* 0x002ea40000000800 */
.L_x_110:
[----:B-----5:R-:W-:Y:S01]  /*6990*/  FSETP.NEU.AND P3, PT, R35, RZ, PT ;  /* 0x000000ff2300720b */ /* 0x020fe20003f6d000 */
[----:B------:R-:W-:Y:S01]  /*69a0*/  IMAD.SHL.U32 R77, R64, 0x2, RZ ;  /* 0x00000002404d7824 */ /* 0x000fe200078e00ff */
[----:B------:R-:W-:Y:S01]  /*69b0*/  SEL R5, RZ, 0xffffffff, P2 ;  /* 0xffffffffff057807 */ /* 0x000fe20001000000 */
[----:B------:R-:W-:Y:S01]  /*69c0*/  BSSY B1, `(.L_x_111) ;  /* 0x0000034000017945 */ /* 0x000fe20003800000 */
[----:B------:R-:W-:Y:S01]  /*69d0*/  @P1 LOP3.LUT P2, RZ, R59, 0xff, RZ, 0xc0, !PT ;  /* 0x000000ff3bff1812 */ /* 0x000fe2000784c0ff */
[----:B------:R-:W-:Y:S01]  /*69e0*/  IMAD.MOV.U32 R39, RZ, RZ, 0x1 ;  /* 0x00000001ff277424 */ /* 0x000fe200078e00ff */
[----:B------:R-:W-:Y:S01]  /*69f0*/  @P1 SEL R0, RZ, 0xffffffff, P3 ;  /* 0xffffffffff001807 */ /* 0x000fe20001800000 */
[C---:B------:R-:W-:Y:S01]  /*6a00*/  IMAD R34, R30.reuse, 0x40, R33 ;  /* 0x000000401e227824 */ /* 0x040fe200078e0221 */
[----:B------:R-:W-:Y:S01]  /*6a10*/  LOP3.LUT R71, R71, 0x1, RZ, 0x3c, !PT ;  /* 0x0000000147477812 */ /* 0x000fe200078e3cff */
[----:B------:R-:W-:Y:S01]  /*6a20*/  IMAD.MOV.U32 R38, RZ, RZ, RZ ;  /* 0x000000ffff267224 */ /* 0x000fe200078e00ff */
[----:B------:R-:W-:Y:S02]  /*6a30*/  @P0 SEL R0, R5, R0, !P2 ;  /* 0x0000000005000207 */ /* 0x000fe40005000000 */
[----:B------:R-:W-:Y:S02]  /*6a40*/  CS2R R50, SRZ ;  /* 0x0000000000327805 */ /* 0x000fe4000001ff00 */
[----:B------:R-:W-:Y:S02]  /*6a50*/  LEA R74, R30, UR36, 0x3 ;  /* 0x000000241e4a7c11 */ /* 0x000fe4000f8e18ff */
[----:B------:R-:W-:Y:S02]  /*6a60*/  CS2R R48, SRZ ;  /* 0x0000000000307805 */ /* 0x000fe4000001ff00 */
[----:B------:R-:W-:Y:S02]  /*6a70*/  @P1 LOP3.LUT R0, R0, 0x1, RZ, 0xc0, !PT ;  /* 0x0000000100001812 */ /* 0x000fe400078ec0ff */
[----:B------:R-:W-:Y:S02]  /*6a80*/  CS2R R42, SRZ ;  /* 0x00000000002a7805 */ /* 0x000fe4000001ff00 */
[----:B------:R-:W-:Y:S02]  /*6a90*/  SHF.L.U32 R3, R70, 0x1f, RZ ;  /* 0x0000001f46037819 */ /* 0x000fe400000006ff */
[----:B------:R-:W-:Y:S02]  /*6aa0*/  CS2R R40, SRZ ;  /* 0x0000000000287805 */ /* 0x000fe4000001ff00 */
[----:B------:R-:W-:Y:S01]  /*6ab0*/  ISETP.NE.U32.OR P5, PT, R0, 0x1, !P1 ;  /* 0x000000010000780c */ /* 0x000fe20004fa5470 */
[----:B------:R-:W-:Y:S01]  /*6ac0*/  VIADD R82, R77, UR36 ;  /* 0x000000244d527c36 */ /* 0x000fe20008000000 */
[----:B------:R-:W-:Y:S02]  /*6ad0*/  PLOP3.LUT P2, PT, PT, PT, UP1, 0x80, 0x8 ;  /* 0x000000000008781c */ /* 0x000fe40003f4f018 */
[----:B------:R-:W-:Y:S02]  /*6ae0*/  SEL R0, RZ, 0xffffffff, P3 ;  /* 0xffffffffff007807 */ /* 0x000fe40001800000 */
[----:B------:R-:W-:Y:S02]  /*6af0*/  LOP3.LUT P3, R75, R59, 0xff, RZ, 0xc0, !PT ;  /* 0x000000ff3b4b7812 */ /* 0x000fe4000786c0ff */
[----:B------:R-:W-:Y:S05]  /*6b00*/  P2R R78, PR, RZ, 0x20 ;  /* 0x00000020ff4e7803 */ /* 0x000fea0000000000 */
[----:B------:R-:W-:Y:S02]  /*6b10*/  @P5 SHF.L.U32 R2, R71, 0x1f, RZ ;  /* 0x0000001f47025819 */ /* 0x000fe400000006ff */
[----:B------:R-:W-:Y:S02]  /*6b20*/  @P2 SEL R0, R5, R0, !P3 ;  /* 0x0000000005002207 */ /* 0x000fe40005800000 */
[----:B------:R-:W1:Y:S02]  /*6b30*/  @P5 SYNCS.PHASECHK.TRANS64.TRYWAIT P1, [UR36+0x30], R2 ;  /* 0x00003002ff0055a7 */ /* 0x000e640008021124 */
[----:B------:R-:W-:Y:S04]  /*6b40*/  LOP3.LUT R0, R0, 0x1, RZ, 0xc0, !PT ;  /* 0x0000000100007812 */ /* 0x000fe800078ec0ff */
[----:B------:R-:W-:Y:S04]  /*6b50*/  ISETP.NE.U32.AND P4, PT, R0, 0x1, PT ;  /* 0x000000010000780c */ /* 0x000fe80003f85070 */
[----:B------:R-:W-:Y:S01]  /*6b60*/  P2R R80, PR, RZ, 0x10 ;  /* 0x00000010ff507803 */ /* 0x000fe20000000000 */
[----:B------:R3:W4:Y:S01]  /*6b70*/  SYNCS.PHASECHK.TRANS64.TRYWAIT P0, [R74+URZ+0xa0], R3 ;  /* 0x0000a0034a0075a7 */ /* 0x00072200080011ff */
[----:B-1----:R-:W-:Y:S01]  /*6b80*/  @P5 SEL R39, RZ, 0x1, !P1 ;  /* 0x00000001ff275807 */ /* 0x002fe20004800000 */
[----:B---3--:R-:W-:Y:S06]  /*6b90*/  @!P5 BRA `(.L_x_112) ;  /* 0x000000000058d947 */ /* 0x008fec0003800000 */
[C---:B------:R-:W-:Y:S01]  /*6ba0*/  VIADD R0, R82.reuse, 0x200 ;  /* 0x0000020052007836 */ /* 0x040fe20000000000 */
[----:B------:R-:W-:Y:S01]  /*6bb0*/  LOP3.LUT P5, RZ, R65, 0x40, RZ, 0xc0, !PT ;  /* 0x0000004041ff7812 */ /* 0x000fe200078ac0ff */
[----:B------:R-:W-:Y:S01]  /*6bc0*/  BSSY B0, `(.L_x_113) ;  /* 0x000000e000007945 */ /* 0x000fe20003800000 */
[----:B------:R-:W-:Y:S01]  /*6bd0*/  ISETP.NE.AND P2, PT, R39, RZ, PT ;  /* 0x000000ff2700720c */ /* 0x000fe20003f45270 */
[----:B------:R-:W-:Y:S01]  /*6be0*/  @P4 VIADD R2, R82, 0x210 ;  /* 0x0000021052024836 */ /* 0x000fe20000000000 */
[----:B------:R-:W-:Y:S01]  /*6bf0*/  PLOP3.LUT P1, PT, PT, PT, PT, 0x8, 0x80 ;  /* 0x000000000080781c */ /* 0x000fe20003f2e170 */
[----:B------:R-:W-:Y:S01]  /*6c00*/  IMAD.MOV.U32 R51, RZ, RZ, RZ ;  /* 0x000000ffff337224 */ /* 0x000fe200078e00ff */
[----:B------:R-:W-:Y:S02]  /*6c10*/  @P4 PLOP3.LUT P1, PT, P5, PT, PT, 0x80, 0x8 ;  /* 0x000000000008481c */ /* 0x000fe40002f2f070 */
[----:B------:R-:W-:Y:S02]  /*6c20*/  CS2R R48, SRZ ;  /* 0x0000000000307805 */ /* 0x000fe4000001ff00 */
[----:B------:R-:W-:Y:S02]  /*6c30*/  CS2R R42, SRZ ;  /* 0x00000000002a7805 */ /* 0x000fe4000001ff00 */
[----:B------:R-:W-:Y:S07]  /*6c40*/  CS2R R40, SRZ ;  /* 0x0000000000287805 */ /* 0x000fee000001ff00 */
[----:B------:R-:W-:Y:S01]  /*6c50*/  @P1 VIADD R2, R0, 0xfffffff0 ;  /* 0xfffffff000021836 */ /* 0x000fe20000000000 */
[----:B------:R-:W-:Y:S06]  /*6c60*/  @P2 BRA `(.L_x_114) ;  /* 0x00000000000c2947 */ /* 0x000fec0003800000 */
[----:B------:R-:W-:Y:S04]  /*6c70*/  SHF.L.U32 R5, R71, 0x1f, RZ ;  /* 0x0000001f47057819 */ /* 0x000fe800000006ff */
[----:B------:R-:W1:Y:S02]  /*6c80*/  SYNCS.PHASECHK.TRANS64.TRYWAIT P1, [UR36+0x30], R5 ;  /* 0x00003005ff0075a7 */ /* 0x000e640008021124 */
[----:B-1----:R-:W-:Y:S05]  /*6c90*/  @!P1 BRA `(.L_x_115) ;  /* 0x0000003000209947 */ /* 0x002fea0003800000 */
.L_x_114:
[----:B------:R-:W-:Y:S05]  /*6ca0*/  BSYNC B0 ;  /* 0x0000000000007941 */ /* 0x000fea0003800000 */
.L_x_113:
[----:B------:R-:W-:Y:S01]  /*6cb0*/  ISETP.NE.AND P1, PT, R80, RZ, PT ;  /* 0x000000ff5000720c */ /* 0x000fe20003f25270 */
[----:B------:R-:W-:Y:S11]  /*6cc0*/  HFMA2 R38, -RZ, RZ, 0, 5.9604644775390625e-08 ;  /* 0x00000001ff267431 */ /* 0x000ff600000001ff */
[----:B------:R-:W-:Y:S01]  /*6cd0*/  @!UPT UIADD3 URZ, UPT, UPT, URZ, URZ, URZ ;  /* 0x000000fffffff290 */ /* 0x000fe2000fffe0ff */
[----:B------:R3:W1:Y:S04]  /*6ce0*/  @P1 LDS.128 R48, [R2] ;  /* 0x0000000002301984 */ /* 0x0006680000000c00 */
[----:B------:R3:W1:Y:S02]  /*6cf0*/  @P1 LDS.128 R40, [R77+UR36+0x200] ;  /* 0x000200244d281984 */ /* 0x0006640008000c00 */
.L_x_112:
[----:B------:R-:W-:Y:S05]  /*6d00*/  BSYNC B1 ;  /* 0x0000000000017941 */ /* 0x000fea0003800000 */
.L_x_111:
[----:B-1----:R-:W-:Y:S04]  /*6d10*/  SHF.R.U32.HI R5, RZ, 0x15, R34 ;  /* 0x00000015ff057819 */ /* 0x002fe80000011622 */
[----:B------:R-:W-:Y:S01]  /*6d20*/  LOP3.LUT P1, RZ, R5, 0x3, R66, 0x48, !PT ;  /* 0x0000000305ff7812 */ /* 0x000fe20007824842 */
[----:B------:R-:W-:Y:S01]  /*6d30*/  @!UPT UIADD3 URZ, UPT, UPT, URZ, URZ, URZ ;  /* 0x000000fffffff290 */ /* 0x000fe2000fffe0ff */
[----:B----4-:R-:W-:Y:S11]  /*6d40*/  @P0 BRA `(.L_x_116) ;  /* 0x0000000000080947 */ /* 0x010ff60003800000 */
[----:B------:R-:W1:Y:S02]  /*6d50*/  SYNCS.PHASECHK.TRANS64.TRYWAIT P0, [R74+URZ+0xa0], R3 ;  /* 0x0000a0034a0075a7 */ /* 0x000e6400080011ff */
[----:B-1----:R-:W-:Y:S05]  /*6d60*/  @!P0 BRA `(.L_x_117) ;  /* 0x0000003000048947 */ /* 0x002fea0003800000 */
.L_x_116:
[----:B------:R-:W-:Y:S05]  /*6d70*/  @!P1 BRA `(.L_x_118) ;  /* 0x0000000000409947 */ /* 0x000fea0003800000 */
[----:B------:R-:W4:Y:S01]  /*6d80*/  LDCU.64 UR8, c[0x4][0x70] ;  /* 0x01000e00ff0877ac */ /* 0x000f220008000a00 */
[----:B-1----:R-:W-:Y:S01]  /*6d90*/  MOV R3, 0x0 ;  /* 0x0000000000037802 */ /* 0x002fe20000000f00 */
[----:B------:R-:W-:Y:S02]  /*6da0*/  HFMA2 R12, -RZ, RZ, 0, 5.9604644775390625e-08 ;  /* 0x00000001ff0c7431 */ /* 0x000fe400000001ff */
[----:B------:R-:W-:Y:S02]  /*6db0*/  IMAD.MOV.U32 R8, RZ, RZ, 0x192 ;  /* 0x00000192ff087424 */ /* 0x000fe400078e00ff */
[----:B------:R-:W-:Y:S01]  /*6dc0*/  IMAD.MOV.U32 R13, RZ, RZ, RZ ;  /* 0x000000ffff0d7224 */ /* 0x000fe200078e00ff */
[----:B------:R-:W1:Y:S01]  /*6dd0*/  LDCU.64 UR6, c[0x4][0x78] ;  /* 0x01000f00ff0677ac */ /* 0x000e620008000a00 */
[----:B---3--:R-:W3:Y:S01]  /*6de0*/  LDC.64 R2, c[0x4][R3] ;  /* 0x0100000003027b82 */ /* 0x008ee20000000a00 */
[----:B------:R-:W5:Y:S01]  /*6df0*/  LDCU.64 UR4, c[0x4][0x10] ;  /* 0x01000200ff0477ac */ /* 0x000f620008000a00 */
[----:B----4-:R-:W-:Y:S01]  /*6e00*/  MOV R5, UR9 ;  /* 0x0000000900057c02 */ /* 0x010fe20008000f00 */
[----:B------:R-:W-:Y:S01]  /*6e10*/  IMAD.U32 R4, RZ, RZ, UR8 ;  /* 0x00000008ff047e24 */ /* 0x000fe2000f8e00ff */
[----:B-1----:R-:W-:Y:S01]  /*6e20*/  MOV R7, UR7 ;  /* 0x0000000700077c02 */ /* 0x002fe20008000f00 */
[----:B------:R-:W-:Y:S01]  /*6e30*/  IMAD.U32 R6, RZ, RZ, UR6 ;  /* 0x00000006ff067e24 */ /* 0x000fe2000f8e00ff */
[----:B-----5:R-:W-:Y:S01]  /*6e40*/  MOV R11, UR5 ;  /* 0x00000005000b7c02 */ /* 0x020fe20008000f00 */
[----:B------:R-:W-:Y:S02]  /*6e50*/  IMAD.U32 R10, RZ, RZ, UR4 ;  /* 0x00000004ff0a7e24 */ /* 0x000fe4000f8e00ff */
[----:B------:R-:W-:Y:S07]  /*6e60*/  LEPC R20, `(.L_x_118) ;  /* 0x000000001014794e */ /* 0x000fee0000000000 */
[----:B--23--:R-:W-:Y:S05]  /*6e70*/  CALL.ABS.NOINC R2 ;  /* 0x0000000002007343 */ /* 0x00cfea0003c00000 */
.L_x_118:
[----:B------:R-:W-:Y:S01]  /*6e80*/  SHF.L.U32 R20, R40, 0x10, RZ ;  /* 0x0000001028147819 */ /* 0x000fe200000006ff */
[----:B------:R-:W-:Y:S05]  /*6e90*/  WARPSYNC.ALL ;  /* 0x0000000000007948 */ /* 0x000fea0003800000 */
[----:B------:R-:W-:Y:S01]  /*6ea0*/  R2UR UR4, R34 ;  /* 0x00000000220472ca */ /* 0x000fe200000e0000 */
[----:B------:R-:W-:Y:S01]  /*6eb0*/  BSSY.RECONVERGENT B0, `(.L_x_119) ;  /* 0x0000056000007945 */ /* 0x000fe20003800200 */
[----:B------:R-:W-:Y:S02]  /*6ec0*/  LOP3.LUT R21, R40, 0xffff0000, RZ, 0xc0, !PT ;  /* 0xffff000028157812 */ /* 0x000fe400078ec0ff */
[----:B------:R-:W-:Y:S02]  /*6ed0*/  LOP3.LUT R36, R41, 0xffff0000, RZ, 0xc0, !PT ;  /* 0xffff000029247812 */ /* 0x000fe400078ec0ff */
[----:B------:R-:W-:Y:S02]  /*6ee0*/  SHF.L.U32 R37, R43, 0x10, RZ ;  /* 0x000000102b257819 */ /* 0x000fe400000006ff */
[----:B------:R-:W-:Y:S02]  /*6ef0*/  MOV R81, 0x10 ;  /* 0x0000001000517802 */ /* 0x000fe40000000f00 */
[----:B------:R-:W-:Y:S02]  /*6f00*/  LOP3.LUT P6, RZ, R65, 0x40, RZ, 0xc0, !PT ;  /* 0x0000004041ff7812 */ /* 0x000fe400078cc0ff */
[----:B------:R-:W-:Y:S01]  /*6f10*/  ISETP.NE.AND P0, PT, R72, RZ, PT ;  /* 0x000000ff4800720c */ /* 0x000fe20003f05270 */
[----:B------:R-:W2:Y:S01]  /*6f20*/  LDTM.x16 R4, tmem[UR4] ;  /* 0x00000004000479ee */ /* 0x000ea20008240000 */
[----:B------:R-:W-:Y:S04]  /*6f30*/  SEL R81, R81, 0xfffffff0, !P6 ;  /* 0xfffffff051517807 */ /* 0x000fe80007000000 */
[----:B------:R-:W-:Y:S01]  /*6f40*/  IADD3 R79, PT, PT, R82, R81, RZ ;  /* 0x00000051524f7210 */ /* 0x000fe20007ffe0ff */
[C---:B--2---:R-:W-:Y:S01]  /*6f50*/  FMUL R0, R32.reuse, R4 ;  /* 0x0000000420007220 */ /* 0x044fe20000400000 */
[C---:B---3--:R-:W-:Y:S01]  /*6f60*/  FMUL R2, R32.reuse, R5 ;  /* 0x0000000520027220 */ /* 0x048fe20000400000 */
[C---:B-1----:R-:W-:Y:S01]  /*6f70*/  FMUL R3, R32.reuse, R6 ;  /* 0x0000000620037220 */ /* 0x042fe20000400000 */
[----:B------:R-:W-:Y:S01]  /*6f80*/  FMUL R7, R32, R7 ;  /* 0x0000000720077220 */ /* 0x000fe20000400000 */
[----:B------:R-:W-:Y:S01]  /*6f90*/  FFMA R0, R35, R20, R0 ;  /* 0x0000001423007223 */ /* 0x000fe20000000000 */
[----:B------:R-:W-:Y:S01]  /*6fa0*/  SHF.L.U32 R20, R41, 0x10, RZ ;  /* 0x0000001029147819 */ /* 0x000fe200000006ff */
[C---:B------:R-:W-:Y:S01]  /*6fb0*/  FFMA R2, R35.reuse, R21, R2 ;  /* 0x0000001523027223 */ /* 0x040fe20000000002 */
[----:B------:R-:W-:Y:S01]  /*6fc0*/  SHF.L.U32 R21, R42, 0x10, RZ ;  /* 0x000000102a157819 */ /* 0x000fe200000006ff */
[C---:B------:R-:W-:Y:S01]  /*6fd0*/  FMUL R4, R32.reuse, R8 ;  /* 0x0000000820047220 */ /* 0x040fe20000400000 */
[----:B------:R-:W-:Y:S01]  /*6fe0*/  FMUL R5, R32, R9 ;  /* 0x0000000920057220 */ /* 0x000fe20000400000 */
[C---:B------:R-:W-:Y:S01]  /*6ff0*/  FFMA R3, R35.reuse, R20, R3 ;  /* 0x0000001423037223 */ /* 0x040fe20000000003 */
[----:B------:R-:W-:Y:S01]  /*7000*/  LOP3.LUT R20, R42, 0xffff0000, RZ, 0xc0, !PT ;  /* 0xffff00002a147812 */ /* 0x000fe200078ec0ff */
[----:B------:R-:W-:Y:S01]  /*7010*/  FFMA R7, R35, R36, R7 ;  /* 0x0000002423077223 */ /* 0x000fe20000000007 */
[----:B------:R-:W-:Y:S01]  /*7020*/  LOP3.LUT R36, R43, 0xffff0000, RZ, 0xc0, !PT ;  /* 0xffff00002b247812 */ /* 0x000fe200078ec0ff */
[----:B------:R-:W-:Y:S01]  /*7030*/  FMUL R6, R32, R10 ;  /* 0x0000000a20067220 */ /* 0x000fe20000400000 */
[----:B------:R-:W-:Y:S01]  /*7040*/  F2FP.BF16.F32.PACK_AB R44, R2, R0 ;  /* 0x00000000022c723e */ /* 0x000fe200000010ff */
[----:B------:R-:W-:Y:S01]  /*7050*/  FMUL R11, R32, R11 ;  /* 0x0000000b200b7220 */ /* 0x000fe20000400000 */
[----:B------:R-:W-:Y:S01]  /*7060*/  F2FP.BF16.F32.PACK_AB R45, R7, R3 ;  /* 0x00000003072d723e */ /* 0x000fe200000010ff */
[C---:B------:R-:W-:Y:S01]  /*7070*/  FFMA R4, R35.reuse, R21, R4 ;  /* 0x0000001523047223 */ /* 0x040fe20000000004 */
[C---:B------:R-:W-:Y:S01]  /*7080*/  FFMA R5, R35.reuse, R20, R5 ;  /* 0x0000001423057223 */ /* 0x040fe20000000005 */
[C---:B------:R-:W-:Y:S01]  /*7090*/  FFMA R6, R35.reuse, R37, R6 ;  /* 0x0000002523067223 */ /* 0x040fe20000000006 */
[----:B------:R-:W-:Y:S01]  /*70a0*/  SHF.L.U32 R20, R48, 0x10, RZ ;  /* 0x0000001030147819 */ /* 0x000fe200000006ff */
[----:B------:R-:W-:Y:S01]  /*70b0*/  FFMA R11, R35, R36, R11 ;  /* 0x00000024230b7223 */ /* 0x000fe2000000000b */
[----:B------:R-:W-:Y:S01]  /*70c0*/  FMUL R8, R32, R12 ;  /* 0x0000000c20087220 */ /* 0x000fe20000400000 */
[----:B------:R-:W-:Y:S01]  /*70d0*/  LOP3.LUT R36, R48, 0xffff0000, RZ, 0xc0, !PT ;  /* 0xffff000030247812 */ /* 0x000fe200078ec0ff */
[C---:B------:R-:W-:Y:S01]  /*70e0*/  FMUL R9, R32.reuse, R13 ;  /* 0x0000000d20097220 */ /* 0x040fe20000400000 */
[----:B------:R-:W-:Y:S01]  /*70f0*/  SHF.L.U32 R21, R49, 0x10, RZ ;  /* 0x0000001031157819 */ /* 0x000fe200000006ff */
[C---:B------:R-:W-:Y:S01]  /*7100*/  FMUL R10, R32.reuse, R14 ;  /* 0x0000000e200a7220 */ /* 0x040fe20000400000 */
[----:B------:R-:W-:Y:S01]  /*7110*/  FFMA R8, R35, R20, R8 ;  /* 0x0000001423087223 */ /* 0x000fe20000000008 */
[----:B------:R-:W-:Y:S01]  /*7120*/  LOP3.LUT R20, R49, 0xffff0000, RZ, 0xc0, !PT ;  /* 0xffff000031147812 */ /* 0x000fe200078ec0ff */
[C---:B------:R-:W-:Y:S01]  /*7130*/  FFMA R9, R35.reuse, R36, R9 ;  /* 0x0000002423097223 */ /* 0x040fe20000000009 */
[----:B------:R-:W-:Y:S01]  /*7140*/  FMUL R15, R32, R15 ;  /* 0x0000000f200f7220 */ /* 0x000fe20000400000 */
[C---:B------:R-:W-:Y:S01]  /*7150*/  FFMA R10, R35.reuse, R21, R10 ;  /* 0x00000015230a7223 */ /* 0x040fe2000000000a */
[----:B------:R-:W-:Y:S01]  /*7160*/  SHF.L.U32 R21, R50, 0x10, RZ ;  /* 0x0000001032157819 */ /* 0x000fe200000006ff */
[----:B------:R-:W-:Y:S01]  /*7170*/  FMUL R12, R32, R16 ;  /* 0x00000010200c7220 */ /* 0x000fe20000400000 */
[----:B------:R-:W-:Y:S01]  /*7180*/  LOP3.LUT R36, R50, 0xffff0000, RZ, 0xc0, !PT ;  /* 0xffff000032247812 */ /* 0x000fe200078ec0ff */
[----:B------:R-:W-:Y:S01]  /*7190*/  FFMA R15, R35, R20, R15 ;  /* 0x00000014230f7223 */ /* 0x000fe2000000000f */
[C---:B------:R-:W-:Y:S01]  /*71a0*/  FMUL R13, R32.reuse, R17 ;  /* 0x00000011200d7220 */ /* 0x040fe20000400000 */
[C---:B------:R-:W-:Y:S01]  /*71b0*/  SHF.L.U32 R37, R51.reuse, 0x10, RZ ;  /* 0x0000001033257819 */ /* 0x040fe200000006ff */
[C---:B------:R-:W-:Y:S01]  /*71c0*/  FMUL R14, R32.reuse, R18 ;  /* 0x00000012200e7220 */ /* 0x040fe20000400000 */
[----:B------:R-:W-:Y:S01]  /*71d0*/  LOP3.LUT R20, R51, 0xffff0000, RZ, 0xc0, !PT ;  /* 0xffff000033147812 */ /* 0x000fe200078ec0ff */
[----:B------:R-:W-:Y:S01]  /*71e0*/  FMUL R19, R32, R19 ;  /* 0x0000001320137220 */ /* 0x000fe20000400000 */
[----:B------:R-:W-:Y:S01]  /*71f0*/  F2FP.BF16.F32.PACK_AB R46, R5, R4 ;  /* 0x00000004052e723e */ /* 0x000fe200000010ff */
[----:B------:R-:W-:Y:S01]  /*7200*/  FFMA R12, R35, R21, R12 ;  /* 0x00000015230c7223 */ /* 0x000fe2000000000c */
[----:B------:R-:W-:Y:S01]  /*7210*/  F2FP.BF16.F32.PACK_AB R47, R11, R6 ;  /* 0x000000060b2f723e */ /* 0x000fe200000010ff */
[C---:B------:R-:W-:Y:S01]  /*7220*/  FFMA R13, R35.reuse, R36, R13 ;  /* 0x00000024230d7223 */ /* 0x040fe2000000000d */
[C---:B------:R-:W-:Y:S01]  /*7230*/  FFMA R14, R35.reuse, R37, R14 ;  /* 0x00000025230e7223 */ /* 0x040fe2000000000e */
[----:B------:R-:W-:Y:S01]  /*7240*/  FFMA R19, R35, R20, R19 ;  /* 0x0000001423137223 */ /* 0x000fe20000000013 */
[----:B------:R-:W-:Y:S01]  /*7250*/  F2FP.BF16.F32.PACK_AB R84, R9, R8 ;  /* 0x000000080954723e */ /* 0x000fe200000010ff */
[----:B------:R1:W-:Y:S01]  /*7260*/  STS.128 [R77+UR36+0x200], R44 ;  /* 0x0002002c4d007988 */ /* 0x0003e20008000c24 */
[----:B------:R-:W-:Y:S02]  /*7270*/  F2FP.BF16.F32.PACK_AB R85, R15, R10 ;  /* 0x0000000a0f55723e */ /* 0x000fe400000010ff */
[----:B------:R-:W-:Y:S02]  /*7280*/  F2FP.BF16.F32.PACK_AB R86, R13, R12 ;  /* 0x0000000c0d56723e */ /* 0x000fe400000010ff */
[----:B------:R-:W-:Y:S05]  /*7290*/  F2FP.BF16.F32.PACK_AB R87, R19, R14 ;  /* 0x0000000e1357723e */ /* 0x000fea00000010ff */
[----:B------:R1:W-:Y:S01]  /*72a0*/  STS.128 [R79+0x200], R84 ;  /* 0x000200544f007388 */ /* 0x0003e20000000c00 */
[----:B------:R-:W-:Y:S01]  /*72b0*/  @!PT LDS RZ, [RZ] ;  /* 0x00000000fffff984 */ /* 0x000fe20000000800 */
[----:B------:R-:W-:Y:S01]  /*72c0*/  @!PT LDS RZ, [RZ] ;  /* 0x00000000fffff984 */ /* 0x000fe20000000800 */
[----:B------:R-:W-:Y:S01]  /*72d0*/  @!PT LDS RZ, [RZ] ;  /* 0x00000000fffff984 */ /* 0x000fe20000000800 */
[----:B------:R-:W-:Y:S01]  /*72e0*/  @!PT LDS RZ, [RZ] ;  /* 0x00000000fffff984 */ /* 0x000fe20000000800 */
[----:B------:R2:W-:Y:S07]  /*72f0*/  MEMBAR.ALL.CTA ;  /* 0x0000000000007992 */ /* 0x0005ee0000008000 */
[----:B--2---:R-:W2:Y:S02]  /*7300*/  FENCE.VIEW.ASYNC.S ;  /* 0x00000000000073c6 */ /* 0x004ea40000000000 */
[----:B--2---:R-:W-:Y:S06]  /*7310*/  BAR.SYNC.DEFER_BLOCKING 0x1, 0x80 ;  /* 0x0042000000007b1d */ /* 0x004fec0000010000 */
[----:B------:R-:W-:Y:S05]  /*7320*/  @P0 BRA `(.L_x_120) ;  /* 0x0000000000380947 */ /* 0x000fea0003800000 */
[----:B------:R-:W-:Y:S01]  /*7330*/  UIADD3 UR4, UPT, UPT, UR36, 0x200, URZ ;  /* 0x0000020024047890 */ /* 0x000fe2000fffe0ff */
[----:B------:R-:W-:Y:S01]  /*7340*/  UMOV UR43, UR60 ;  /* 0x0000003c002b7c82 */ /* 0x000fe20008000000 */
[----:B------:R-:W-:Y:S02]  /*7350*/  UIADD3 UR9, UPT, UPT, UR41, 0x40, URZ ;  /* 0x0000004029097890 */ /* 0x000fe4000fffe0ff */
[----:B------:R-:W-:Y:S02]  /*7360*/  UIADD3 UR8, UPT, UPT, UR36, 0xa00, URZ ;  /* 0x00000a0024087890 */ /* 0x000fe4000fffe0ff */
[----:B------:R-:W-:Y:S01]  /*7370*/  MOV R67, UR4 ;  /* 0x0000000400437c02 */ /* 0x000fe20008000f00 */
[----:B------:R-:W-:Y:S01]  /*7380*/  UIADD3 UR4, UP0, UPT, UR48, 0x680, URZ ;  /* 0x0000068030047890 */ /* 0x000fe2000ff1e0ff */
[----:B------:R-:W-:Y:S02]  /*7390*/  UMOV UR10, UR42 ;  /* 0x0000002a000a7c82 */ /* 0x000fe40008000000 */
[----:B------:R-:W-:Y:S01]  /*73a0*/  R2UR UR40, R67 ;  /* 0x00000000432872ca */ /* 0x000fe200000e0000 */
[----:B------:R-:W-:Y:S01]  /*73b0*/  UIADD3.X UR5, UPT, UPT, URZ, UR49, URZ, UP0, !UPT ;  /* 0x00000031ff057290 */ /* 0x000fe200087fe4ff */
[----:B------:R-:W-:Y:S11]  /*73c0*/  UMOV UR11, UR60 ;  /* 0x0000003c000b7c82 */ /* 0x000ff60008000000 */
[----:B------:R2:W-:Y:S01]  /*73d0*/  UTMASTG.3D [UR40], [UR4] ;  /* 0x00000028040073b5 */ /* 0x0005e20008010000 */
[----:B------:R2:W-:Y:S01]  /*73e0*/  UTMASTG.3D [UR8], [UR4] ;  /* 0x00000008040073b5 */ /* 0x0005e20008010000 */
[----:B------:R0:W-:Y:S01]  /*73f0*/  UTMACMDFLUSH ;  /* 0x00000000000079b7 */ /* 0x0001e20000000000 */
[----:B--2---:R-:W-:Y:S04]  /*7400*/  DEPBAR.LE SB0, 0x1 ;  /* 0x000080400000791a */ /* 0x004fe80000000000 */
.L_x_120:
[----:B------:R-:W-:Y:S05]  /*7410*/  BSYNC.RECONVERGENT B0 ;  /* 0x0000000000007941 */ /* 0x000fea0003800200 */
.L_x_119:
[----:B------:R-:W-:Y:S01]  /*7420*/  BAR.SYNC.DEFER_BLOCKING 0x1, 0x80 ;  /* 0x0042000000007b1d */ /* 0x000fe20000010000 */
[----:B------:R-:W-:Y:S01]  /*7430*/  ISETP.NE.AND P1, PT, R78, RZ, PT ;  /* 0x000000ff4e00720c */ /* 0x000fe20003f25270 */
[----:B------:R-:W-:Y:S01]  /*7440*/  UISETP.NE.AND UP0, UPT, UR39, URZ, UPT ;  /* 0x000000ff2700728c */ /* 0x000fe2000bf05270 */
[----:B------:R-:W-:Y:S11]  /*7450*/  LEA R3, R38, UR36, 0x3 ;  /* 0x0000002426037c11 */ /* 0x000ff6000f8e18ff */
[----:B------:R-:W-:Y:S01]  /*7460*/  @P1 SHF.L.U32 R2, R71, 0x1f, RZ ;  /* 0x0000001f47021819 */ /* 0x000fe200000006ff */
[----:B------:R-:W-:Y:S06]  /*7470*/  BRA.U !UP0, `(.L_x_121) ;  /* 0x0000000108247547 */ /* 0x000fec000b800000 */
[----:B------:R-:W-:Y:S01]  /*7480*/  IMAD.U32 R5, RZ, RZ, UR37 ;  /* 0x00000025ff057e24 */ /* 0x000fe2000f8e00ff */
[----:B------:R-:W-:Y:S01]  /*7490*/  MOV R0, UR54 ;  /* 0x0000003600007c02 */ /* 0x000fe20008000f00 */
[----:B------:R-:W-:Y:S03]  /*74a0*/  UIADD3 UR4, UPT, UPT, UR37, 0x1, URZ ;  /* 0x0000000125047890 */ /* 0x000fe6000fffe0ff */
[----:B------:R-:W-:Y:S01]  /*74b0*/  @P1 LEA R5, R5, UR36, 0x3 ;  /* 0x0000002405051c11 */ /* 0x000fe2000f8e18ff */
[----:B------:R-:W-:Y:S04]  /*74c0*/  UISETP.NE.AND UP0, UPT, UR4, 0x4, UPT ;  /* 0x000000040400788c */ /* 0x000fe8000bf05270 */
[----:B------:R-:W-:Y:S01]  /*74d0*/  @P1 VIADD R5, R5, 0x50 ;  /* 0x0000005005051836 */ /* 0x000fe20000000000 */
[----:B------:R-:W-:Y:S04]  /*74e0*/  USEL UR37, UR4, URZ, UP0 ;  /* 0x000000ff04257287 */ /* 0x000fe80008000000 */
[----:B------:R-:W-:Y:S04]  /*74f0*/  @P1 PRMT R0, R0, 0x654, R5 ;  /* 0x0000065400001816 */ /* 0x000fe80000000005 */
[----:B------:R2:W-:Y:S04]  /*7500*/  @P1 SYNCS.ARRIVE.TRANS64.RED.A1T0 RZ, [R0+URZ], RZ ;  /* 0x000000ff00ff19a7 */ /* 0x0005e800081004ff */
.L_x_121:
[----:B------:R-:W3:Y:S01]  /*7510*/  @P1 SYNCS.PHASECHK.TRANS64.TRYWAIT P0, [R3+URZ+0x30], R2 ;  /* 0x00003002030015a7 */ /* 0x000ee200080011ff */
[----:B------:R-:W-:Y:S01]  /*7520*/  BSSY B1, `(.L_x_122) ;  /* 0x0000012000017945 */ /* 0x000fe20003800000 */
[----:B---3--:R-:W-:Y:S03]  /*7530*/  @P1 SEL R39, RZ, 0x1, !P0 ;  /* 0x00000001ff271807 */ /* 0x008fe60004000000 */
[----:B------:R-:W-:Y:S05]  /*7540*/  @!P1 BRA `(.L_x_123) ;  /* 0x00000000003c9947 */ /* 0x000fea0003800000 */
[----:B------:R-:W-:Y:S01]  /*7550*/  ISETP.NE.AND P1, PT, R80, RZ, PT ;  /* 0x000000ff5000720c */ /* 0x000fe20003f25270 */
[----:B------:R-:W-:Y:S01]  /*7560*/  BSSY B0, `(.L_x_124) ;  /* 0x0000009000007945 */ /* 0x000fe20003800000 */
[----:B------:R-:W-:Y:S11]  /*7570*/  ISETP.NE.AND P0, PT, R39, RZ, PT ;  /* 0x000000ff2700720c */ /* 0x000ff60003f05270 */
[----:B------:R-:W-:Y:S05]  /*7580*/  @P1 IMAD R4, R38, 0x1000, R77 ;  /* 0x0000100026041824 */ /* 0x000fea00078e024d */
[----:B------:R-:W-:Y:S05]  /*7590*/  @P1 IADD3 R2, PT, PT, R4, UR36, RZ ;  /* 0x0000002404021c10 */ /* 0x000fea000fffe0ff */
[----:B------:R-:W-:Y:S01]  /*75a0*/  @P1 IMAD.IADD R2, R81, 0x1, R2 ;  /* 0x0000000151021824 */ /* 0x000fe200078e0202 */
[----:B------:R-:W-:Y:S06]  /*75b0*/  @P0 BRA `(.L_x_125) ;  /* 0x00000000000c0947 */ /* 0x000fec0003800000 */
[----:B--2---:R-:W-:Y:S04]  /*75c0*/  SHF.L.U32 R0, R71, 0x1f, RZ ;  /* 0x0000001f47007819 */ /* 0x004fe800000006ff */
[----:B------:R-:W2:Y:S02]  /*75d0*/  SYNCS.PHASECHK.TRANS64.TRYWAIT P0, [R3+URZ+0x30], R0 ;  /* 0x00003000030075a7 */ /* 0x000ea400080011ff */
[----:B--2---:R-:W-:Y:S05]  /*75e0*/  @!P0 BRA `(.L_x_126) ;  /* 0x0000002400f88947 */ /* 0x004fea0003800000 */
.L_x_125:
[----:B------:R-:W-:Y:S05]  /*75f0*/  BSYNC B0 ;  /* 0x0000000000007941 */ /* 0x000fea0003800000 */
.L_x_124:
[----:B------:R-:W-:Y:S02]  /*7600*/  ISETP.NE.AND P0, PT, R80, RZ, PT ;  /* 0x000000ff5000720c */ /* 0x000fe40003f05270 */
[----:B------:R-:W-:Y:S11]  /*7610*/  IADD3 R38, PT, PT, R38, 0x1, RZ ;  /* 0x0000000126267810 */ /* 0x000ff60007ffe0ff */
[----:B------:R3:W4:Y:S04]  /*7620*/  @P0 LDS.128 R40, [R4+UR36+0x200] ;  /* 0x0002002404280984 */ /* 0x0007280008000c00 */
[----:B------:R3:W1:Y:S02]  /*7630*/  @P0 LDS.128 R48, [R2+0x200] ;  /* 0x0002000002300984 */ /* 0x0006640000000c00 */
.L_x_123:
[----:B------:R-:W-:Y:S05]  /*7640*/  BSYNC B1 ;  /* 0x0000000000017941 */ /* 0x000fea0003800000 */
.L_x_122:
[----:B--2---:R-:W-:Y:S05]  /*7650*/  VIADD R3, R34, 0x10 ;  /* 0x0000001022037836 */ /* 0x004fea0000000000 */
[----:B------:R-:W-:Y:S04]  /*7660*/  SHF.R.U32.HI R3, RZ, 0x15, R3 ;  /* 0x00000015ff037819 */ /* 0x000fe80000011603 */
[----:B------:R-:W-:Y:S11]  /*7670*/  LOP3.LUT P0, RZ, R3, 0x3, R66, 0x48, !PT ;  /* 0x0000000303ff7812 */ /* 0x000ff60007804842 */
[----:B------:R-:W-:Y:S02]  /*7680*/  @!UPT UIADD3 URZ, UPT, UPT, URZ, URZ, URZ ;  /* 0x000000fffffff290 */ /* 0x000fe4000fffe0ff */
[----:B------:R-:W-:Y:S05]  /*7690*/  @!P0 BRA `(.L_x_127) ;  /* 0x0000000000408947 */ /* 0x000fea0003800000 */
[----:B------:R-:W2:Y:S01]  /*76a0*/  LDCU.64 UR8, c[0x4][0x70] ;  /* 0x01000e00ff0877ac */ /* 0x000ea20008000a00 */
[----:B------:R-:W-:Y:S01]  /*76b0*/  MOV R3, 0x0 ;  /* 0x0000000000037802 */ /* 0x000fe20000000f00 */
[----:B------:R-:W-:Y:S02]  /*76c0*/  HFMA2 R12, -RZ, RZ, 0, 5.9604644775390625e-08 ;  /* 0x00000001ff0c7431 */ /* 0x000fe400000001ff */
[----:B------:R-:W-:Y:S02]  /*76d0*/  IMAD.MOV.U32 R8, RZ, RZ, 0x192 ;  /* 0x00000192ff087424 */ /* 0x000fe400078e00ff */
[----:B------:R-:W-:Y:S01]  /*76e0*/  IMAD.MOV.U32 R13, RZ, RZ, RZ ;  /* 0x000000ffff0d7224 */ /* 0x000fe200078e00ff */
[----:B------:R-:W5:Y:S01]  /*76f0*/  LDCU.64 UR6, c[0x4][0x78] ;  /* 0x01000f00ff0677ac */ /* 0x000f620008000a00 */
[----:B---3--:R-:W3:Y:S01]  /*7700*/  LDC.64 R2, c[0x4][R3] ;  /* 0x0100000003027b82 */ /* 0x008ee20000000a00 */
[----:B------:R-:W4:Y:S01]  /*7710*/  LDCU.64 UR4, c[0x4][0x10] ;  /* 0x01000200ff0477ac */ /* 0x000f220008000a00 */
[----:B--2---:R-:W-:Y:S01]  /*7720*/  MOV R5, UR9 ;  /* 0x0000000900057c02 */ /* 0x004fe20008000f00 */
[----:B------:R-:W-:Y:S01]  /*7730*/  IMAD.U32 R4, RZ, RZ, UR8 ;  /* 0x00000008ff047e24 */ /* 0x000fe2000f8e00ff */
[----:B-----5:R-:W-:Y:S01]  /*7740*/  MOV R7, UR7 ;  /* 0x0000000700077c02 */ /* 0x020fe20008000f00 */
[----:B------:R-:W-:Y:S01]  /*7750*/  IMAD.U32 R6, RZ, RZ, UR6 ;  /* 0x00000006ff067e24 */ /* 0x000fe2000f8e00ff */
[----:B----4-:R-:W-:Y:S01]  /*7760*/  MOV R11, UR5 ;  /* 0x00000005000b7c02 */ /* 0x010fe20008000f00 */
[----:B------:R-:W-:Y:S02]  /*7770*/  IMAD.U32 R10, RZ, RZ, UR4 ;  /* 0x00000004ff0a7e24 */ /* 0x000fe4000f8e00ff */
[----:B------:R-:W-:Y:S07]  /*7780*/  LEPC R20, `(.L_x_127) ;  /* 0x000000001014794e */ /* 0x000fee0000000000 */
[----:B-1-3--:R-:W-:Y:S05]  /*7790*/  CALL.ABS.NOINC R2 ;  /* 0x0000000002007343 */ /* 0x00afea0003c00000 */
.L_x_127:
[----:B----4-:R-:W-:Y:S01]  /*77a0*/  SHF.L.U32 R20, R40, 0x10, RZ ;  /* 0x0000001028147819 */ /* 0x010fe200000006ff */
[----:B------:R-:W-:Y:S05]  /*77b0*/  WARPSYNC.ALL ;  /* 0x0000000000007948 */ /* 0x000fea0003800000 */
[----:B------:R-:W-:Y:S01]  /*77c0*/  R2UR UR4, R34 ;  /* 0x00000000220472ca */ /* 0x000fe200000e0000 */
[----:B------:R-:W-:Y:S01]  /*77d0*/  BSSY.RECONVERGENT B0, `(.L_x_128) ;  /* 0x000005a000007945 */ /* 0x000fe20003800200 */
[----:B------:R-:W-:Y:S02]  /*77e0*/  LOP3.LUT R21, R40, 0xffff0000, RZ, 0xc0, !PT ;  /* 0xffff000028157812 */ /* 0x000fe400078ec0ff */
[----:B------:R-:W-:Y:S02]  /*77f0*/  LOP3.LUT R36, R41, 0xffff0000, RZ, 0xc0, !PT ;  /* 0xffff000029247812 */ /* 0x000fe400078ec0ff */
[----:B-1----:R-:W-:Y:S02]  /*7800*/  SHF.L.U32 R37, R48, 0x10, RZ ;  /* 0x0000001030257819 */ /* 0x002fe400000006ff */
[----:B------:R-:W-:Y:S02]  /*7810*/  ISETP.NE.AND P6, PT, R78, RZ, PT ;  /* 0x000000ff4e00720c */ /* 0x000fe40003fc5270 */
[----:B------:R-:W-:Y:S02]  /*7820*/  ISETP.NE.AND P0, PT, R72, RZ, PT ;  /* 0x000000ff4800720c */ /* 0x000fe40003f05270 */
[----:B------:R-:W-:Y:S01]  /*7830*/  MOV R82, UR37 ;  /* 0x0000002500527c02 */ /* 0x000fe20008000f00 */
[----:B---3--:R-:W1:Y:S01]  /*7840*/  LDTM.x16 R4, tmem[UR4+0x10] ;  /* 0x00001004000479ee */ /* 0x008e620008240000 */
[----:B------:R-:W-:Y:S07]  /*7850*/  MOV R83, UR54 ;  /* 0x0000003600537c02 */ /* 0x000fee0008000f00 */
[----:B------:R-:W-:Y:S02]  /*7860*/  @P6 LEA R82, R82, UR36, 0x3 ;  /* 0x0000002452526c11 */ /* 0x000fe4000f8e18ff */
[----:B------:R-:W-:Y:S02]  /*7870*/  @P6 SHF.L.U32 R88, R71, 0x1f, RZ ;  /* 0x0000001f47586819 */ /* 0x000fe400000006ff */
[----:B------:R-:W-:Y:S04]  /*7880*/  @P6 IADD3 R82, PT, PT, R82, 0x50, RZ ;  /* 0x0000005052526810 */ /* 0x000fe80007ffe0ff */
[----:B------:R-:W-:Y:S02]  /*7890*/  @P6 PRMT R82, R83, 0x654, R82 ;  /* 0x0000065453526816 */ /* 0x000fe40000000052 */
[----:B------:R-:W-:Y:S01]  /*78a0*/  LEA R83, R38, UR36, 0x3 ;  /* 0x0000002426537c11 */ /* 0x000fe2000f8e18ff */
[C---:B-1----:R-:W-:Y:S01]  /*78b0*/  FMUL R0, R32.reuse, R4 ;  /* 0x0000000420007220 */ /* 0x042fe20000400000 */
[C---:B------:R-:W-:Y:S01]  /*78c0*/  FMUL R2, R32.reuse, R5 ;  /* 0x0000000520027220 */ /* 0x040fe20000400000 */
[C---:B------:R-:W-:Y:S01]  /*78d0*/  FMUL R3, R32.reuse, R6 ;  /* 0x0000000620037220 */ /* 0x040fe20000400000 */
[C---:B------:R-:W-:Y:S01]  /*78e0*/  FMUL R7, R32.reuse, R7 ;  /* 0x0000000720077220 */ /* 0x040fe20000400000 */
[----:B------:R-:W-:Y:S01]  /*78f0*/  FFMA R0, R35, R20, R0 ;  /* 0x0000001423007223 */ /* 0x000fe20000000000 */
[----:B------:R-:W-:Y:S01]  /*7900*/  SHF.L.U32 R20, R41, 0x10, RZ ;  /* 0x0000001029147819 */ /* 0x000fe200000006ff */
[----:B------:R-:W-:Y:S01]  /*7910*/  FFMA R2, R35, R21, R2 ;  /* 0x0000001523027223 */ /* 0x000fe20000000002 */
[----:B------:R-:W-:Y:S01]  /*7920*/  SHF.L.U32 R21, R43, 0x10, RZ ;  /* 0x000000102b157819 */ /* 0x000fe200000006ff */
[C---:B------:R-:W-:Y:S01]  /*7930*/  FMUL R4, R32.reuse, R8 ;  /* 0x0000000820047220 */ /* 0x040fe20000400000 */
[----:B------:R-:W-:Y:S01]  /*7940*/  FMUL R5, R32, R9 ;  /* 0x0000000920057220 */ /* 0x000fe20000400000 */
[C---:B------:R-:W-:Y:S01]  /*7950*/  FFMA R3, R35.reuse, R20, R3 ;  /* 0x0000001423037223 */ /* 0x040fe20000000003 */
[----:B------:R-:W-:Y:S01]  /*7960*/  SHF.L.U32 R20, R42, 0x10, RZ ;  /* 0x000000102a147819 */ /* 0x000fe200000006ff */
[----:B------:R-:W-:Y:S01]  /*7970*/  FFMA R7, R35, R36, R7 ;  /* 0x0000002423077223 */ /* 0x000fe20000000007 */
[----:B------:R-:W-:Y:S01]  /*7980*/  LOP3.LUT R36, R43, 0xffff0000, RZ, 0xc0, !PT ;  /* 0xffff00002b247812 */ /* 0x000fe200078ec0ff */
[----:B------:R-:W-:Y:S01]  /*7990*/  FMUL R6, R32, R10 ;  /* 0x0000000a20067220 */ /* 0x000fe20000400000 */
[----:B------:R-:W-:Y:S01]  /*79a0*/  F2FP.BF16.F32.PACK_AB R44, R2, R0 ;  /* 0x00000000022c723e */ /* 0x000fe200000010ff */
[C---:B------:R-:W-:Y:S01]  /*79b0*/  FFMA R4, R35.reuse, R20, R4 ;  /* 0x0000001423047223 */ /* 0x040fe20000000004 */
[----:B------:R-:W-:Y:S01]  /*79c0*/  LOP3.LUT R20, R42, 0xffff0000, RZ, 0xc0, !PT ;  /* 0xffff00002a147812 */ /* 0x000fe200078ec0ff */
[C---:B------:R-:W-:Y:S01]  /*79d0*/  FMUL R11, R32.reuse, R11 ;  /* 0x0000000b200b7220 */ /* 0x040fe20000400000 */
[C---:B------:R-:W-:Y:S01]  /*79e0*/  FMUL R8, R32.reuse, R12 ;  /* 0x0000000c20087220 */ /* 0x040fe20000400000 */
[C---:B------:R-:W-:Y:S01]  /*79f0*/  FMUL R9, R32.reuse, R13 ;  /* 0x0000000d20097220 */ /* 0x040fe20000400000 */
[----:B------:R-:W-:Y:S01]  /*7a00*/  FMUL R10, R32, R14 ;  /* 0x0000000e200a7220 */ /* 0x000fe20000400000 */
[C---:B------:R-:W-:Y:S01]  /*7a10*/  FFMA R5, R35.reuse, R20, R5 ;  /* 0x0000001423057223 */ /* 0x040fe20000000005 */
[----:B------:R-:W-:Y:S01]  /*7a20*/  LOP3.LUT R20, R48, 0xffff0000, RZ, 0xc0, !PT ;  /* 0xffff000030147812 */ /* 0x000fe200078ec0ff */
[C---:B------:R-:W-:Y:S01]  /*7a30*/  FFMA R6, R35.reuse, R21, R6 ;  /* 0x0000001523067223 */ /* 0x040fe20000000006 */
[C---:B------:R-:W-:Y:S01]  /*7a40*/  FFMA R11, R35.reuse, R36, R11 ;  /* 0x00000024230b7223 */ /* 0x040fe2000000000b */
[----:B------:R-:W-:Y:S01]  /*7a50*/  FFMA R8, R35, R37, R8 ;  /* 0x0000002523087223 */ /* 0x000fe20000000008 */
[----:B------:R-:W-:Y:S01]  /*7a60*/  SHF.L.U32 R21, R49, 0x10, RZ ;  /* 0x0000001031157819 */ /* 0x000fe200000006ff */
[----:B------:R-:W-:Y:S01]  /*7a70*/  FFMA R9, R35, R20, R9 ;  /* 0x0000001423097223 */ /* 0x000fe20000000009 */
[----:B------:R-:W-:Y:S01]  /*7a80*/  LOP3.LUT R20, R49, 0xffff0000, RZ, 0xc0, !PT ;  /* 0xffff000031147812 */ /* 0x000fe200078ec0ff */
[C---:B------:R-:W-:Y:S01]  /*7a90*/  FMUL R15, R32.reuse, R15 ;  /* 0x0000000f200f7220 */ /* 0x040fe20000400000 */
[----:B------:R-:W-:Y:S01]  /*7aa0*/  FMUL R12, R32, R16 ;  /* 0x00000010200c7220 */ /* 0x000fe20000400000 */
[C---:B------:R-:W-:Y:S01]  /*7ab0*/  FFMA R10, R35.reuse, R21, R10 ;  /* 0x00000015230a7223 */ /* 0x040fe2000000000a */
[C---:B------:R-:W-:Y:S01]  /*7ac0*/  SHF.L.U32 R21, R50.reuse, 0x10, RZ ;  /* 0x0000001032157819 */ /* 0x040fe200000006ff */
[----:B------:R-:W-:Y:S01]  /*7ad0*/  FFMA R15, R35, R20, R15 ;  /* 0x00000014230f7223 */ /* 0x000fe2000000000f */
[----:B------:R-:W-:Y:S01]  /*7ae0*/  LOP3.LUT R20, R50, 0xffff0000, RZ, 0xc0, !PT ;  /* 0xffff000032147812 */ /* 0x000fe200078ec0ff */
        /* <DEDUP_REMOVED lines=8> */
[----:B------:R-:W-:Y:S01]  /*7b70*/  FFMA R13, R35, R20, R13 ;  /* 0x00000014230d7223 */ /* 0x000fe2000000000d */
[----:B------:R-:W-:Y:S01]  /*7b80*/  F2FP.BF16.F32.PACK_AB R47, R11, R6 ;  /* 0x000000060b2f723e */ /* 0x000fe200000010ff */
[C---:B------:R-:W-:Y:S01]  /*7b90*/  FFMA R14, R35.reuse, R37, R14 ;  /* 0x00000025230e7223 */ /* 0x040fe2000000000e */
[----:B------:R-:W-:Y:S01]  /*7ba0*/  FFMA R19, R35, R36, R19 ;  /* 0x0000002423137223 */ /* 0x000fe20000000013 */
[----:B------:R-:W-:Y:S02]  /*7bb0*/  F2FP.BF16.F32.PACK_AB R84, R9, R8 ;  /* 0x000000080954723e */ /* 0x000fe400000010ff */
        /* <DEDUP_REMOVED lines=13> */
[----:B------:R-:W-:Y:S02]  /*7c90*/  UIADD3 UR4, UP0, UPT, UR48, 0x680, URZ ;  /* 0x0000068030047890 */ /* 0x000fe4000ff1e0ff */
[----:B------:R-:W-:Y:S02]  /*7ca0*/  UIADD3 UR13, UPT, UPT, UR41, 0x10, URZ ;  /* 0x00000010290d7890 */ /* 0x000fe4000fffe0ff */
[----:B------:R-:W-:Y:S02]  /*7cb0*/  UIADD3 UR12, UPT, UPT, UR36, 0x1200, URZ ;  /* 0x00001200240c7890 */ /* 0x000fe4000fffe0ff */
[----:B------:R-:W-:Y:S01]  /*7cc0*/  UIADD3.X UR5, UPT, UPT, URZ, UR49, URZ, UP0, !UPT ;  /* 0x00000031ff057290 */ /* 0x000fe200087fe4ff */
[----:B------:R-:W-:Y:S01]  /*7cd0*/  UMOV UR14, UR42 ;  /* 0x0000002a000e7c82 */ /* 0x000fe20008000000 */
[----:B------:R-:W-:Y:S01]  /*7ce0*/  UMOV UR15, UR60 ;  /* 0x0000003c000f7c82 */ /* 0x000fe20008000000 */
[----:B------:R-:W-:Y:S02]  /*7cf0*/  UIADD3 UR9, UPT, UPT, UR41, 0x50, URZ ;  /* 0x0000005029097890 */ /* 0x000fe4000fffe0ff */
[----:B------:R-:W-:Y:S01]  /*7d00*/  UIADD3 UR8, UPT, UPT, UR36, 0x1a00, URZ ;  /* 0x00001a0024087890 */ /* 0x000fe2000fffe0ff */
[----:B------:R-:W-:Y:S03]  /*7d10*/  UMOV UR10, UR42 ;  /* 0x0000002a000a7c82 */ /* 0x000fe60008000000 */
[----:B------:R2:W-:Y:S01]  /*7d20*/  UTMASTG.3D [UR12], [UR4] ;  /* 0x0000000c040073b5 */ /* 0x0005e20008010000 */
[----:B------:R-:W-:Y:S04]  /*7d30*/  UMOV UR11, UR60 ;  /* 0x0000003c000b7c82 */ /* 0x000fe80008000000 */
[----:B------:R2:W-:Y:S01]  /*7d40*/  UTMASTG.3D [UR8], [UR4] ;  /* 0x00000008040073b5 */ /* 0x0005e20008010000 */
[----:B------:R0:W-:Y:S01]  /*7d50*/  UTMACMDFLUSH ;  /* 0x00000000000079b7 */ /* 0x0001e20000000000 */
[----:B--2---:R-:W-:Y:S04]  /*7d60*/  DEPBAR.LE SB0, 0x1 ;  /* 0x000080400000791a */ /* 0x004fe80000000000 */
.L_x_129:
[----:B------:R-:W-:Y:S05]  /*7d70*/  BSYNC.RECONVERGENT B0 ;  /* 0x0000000000007941 */ /* 0x000fea0003800200 */
.L_x_128:
[----:B------:R-:W-:Y:S01]  /*7d80*/  BAR.SYNC.DEFER_BLOCKING 0x1, 0x80 ;  /* 0x0042000000007b1d */ /* 0x000fe20000010000 */
[----:B------:R-:W-:Y:S04]  /*7d90*/  UIADD3 UR4, UPT, UPT, UR37, 0x1, URZ ;  /* 0x0000000125047890 */ /* 0x000fe8000fffe0ff */
[----:B------:R-:W-:Y:S04]  /*7da0*/  UISETP.NE.AND UP0, UPT, UR4, 0x4, UPT ;  /* 0x000000040400788c */ /* 0x000fe8000bf05270 */
[----:B------:R-:W-:Y:S01]  /*7db0*/  USEL UR38, UR4, URZ, UP0 ;  /* 0x000000ff04267287 */ /* 0x000fe20008000000 */
[----:B------:R2:W-:Y:S01]  /*7dc0*/  @P6 SYNCS.ARRIVE.TRANS64.RED.A1T0 RZ, [R82+URZ], RZ ;  /* 0x000000ff52ff69a7 */ /* 0x0005e200081004ff */
[----:B------:R-:W-:Y:S01]  /*7dd0*/  BSSY B1, `(.L_x_130) ;  /* 0x0000013000017945 */ /* 0x000fe20003800000 */
[----:B------:R-:W3:Y:S02]  /*7de0*/  @P6 SYNCS.PHASECHK.TRANS64.TRYWAIT P0, [R83+URZ+0x30], R88 ;  /* 0x00003058530065a7 */ /* 0x000ee400080011ff */
[----:B---3--:R-:W-:Y:S01]  /*7df0*/  @P6 SEL R39, RZ, 0x1, !P0 ;  /* 0x00000001ff276807 */ /* 0x008fe20004000000 */
[----:B--2---:R-:W-:Y:S06]  /*7e00*/  @!P6 BRA `(.L_x_131) ;  /* 0x00000000003ce947 */ /* 0x004fec0003800000 */
[----:B------:R-:W-:Y:S01]  /*7e10*/  ISETP.NE.AND P1, PT, R80, RZ, PT ;  /* 0x000000ff5000720c */ /* 0x000fe20003f25270 */
[----:B------:R-:W-:Y:S01]  /*7e20*/  BSSY B0, `(.L_x_132) ;  /* 0x0000009000007945 */ /* 0x000fe20003800000 */
[----:B------:R-:W-:Y:S11]  /*7e30*/  ISETP.NE.AND P0, PT, R39, RZ, PT ;  /* 0x000000ff2700720c */ /* 0x000ff60003f05270 */
[----:B------:R-:W-:Y:S05]  /*7e40*/  @P1 IMAD R2, R38, 0x1000, R77 ;  /* 0x0000100026021824 */ /* 0x000fea00078e024d */
[----:B------:R-:W-:Y:S05]  /*7e50*/  @P1 IADD3 R0, PT, PT, R2, UR36, RZ ;  /* 0x0000002402001c10 */ /* 0x000fea000fffe0ff */
[----:B------:R-:W-:Y:S01]  /*7e60*/  @P1 IMAD.IADD R0, R81, 0x1, R0 ;  /* 0x0000000151001824 */ /* 0x000fe200078e0200 */
[----:B------:R-:W-:Y:S06]  /*7e70*/  @P0 BRA `(.L_x_133) ;  /* 0x00000000000c0947 */ /* 0x000fec0003800000 */
[----:B------:R-:W-:Y:S04]  /*7e80*/  SHF.L.U32 R4, R71, 0x1f, RZ ;  /* 0x0000001f47047819 */ /* 0x000fe800000006ff */
[----:B------:R-:W2:Y:S02]  /*7e90*/  SYNCS.PHASECHK.TRANS64.TRYWAIT P0, [R83+URZ+0x30], R4 ;  /* 0x00003004530075a7 */ /* 0x000ea400080011ff */
[----:B--2---:R-:W-:Y:S05]  /*7ea0*/  @!P0 BRA `(.L_x_134) ;  /* 0x0000001c00dc8947 */ /* 0x004fea0003800000 */
.L_x_133:
[----:B------:R-:W-:Y:S05]  /*7eb0*/  BSYNC B0 ;  /* 0x0000000000007941 */ /* 0x000fea0003800000 */
.L_x_132:
[----:B------:R-:W-:Y:S02]  /*7ec0*/  ISETP.NE.AND P0, PT, R80, RZ, PT ;  /* 0x000000ff5000720c */ /* 0x000fe40003f05270 */
[----:B------:R-:W-:Y:S11]  /*7ed0*/  IADD3 R38, PT, PT, R38, 0x1, RZ ;  /* 0x0000000126267810 */ /* 0x000ff60007ffe0ff */
[----:B------:R3:W4:Y:S04]  /*7ee0*/  @P0 LDS.128 R40, [R2+UR36+0x200] ;  /* 0x0002002402280984 */ /* 0x0007280008000c00 */
[----:B------:R3:W1:Y:S02]  /*7ef0*/  @P0 LDS.128 R48, [R0+0x200] ;  /* 0x0002000000300984 */ /* 0x0006640000000c00 */
.L_x_131:
[----:B------:R-:W-:Y:S05]  /*7f00*/  BSYNC B1 ;  /* 0x0000000000017941 */ /* 0x000fea0003800000 */
.L_x_130:
[----:B------:R-:W-:Y:S05]  /*7f10*/  VIADD R3, R34, 0x20 ;  /* 0x0000002022037836 */ /* 0x000fea0000000000 */
[----:B------:R-:W-:Y:S04]  /*7f20*/  SHF.R.U32.HI R3, RZ, 0x15, R3 ;  /* 0x00000015ff037819 */ /* 0x000fe80000011603 */
[----:B------:R-:W-:Y:S11]  /*7f30*/  LOP3.LUT P0, RZ, R3, 0x3, R66, 0x48, !PT ;  /* 0x0000000303ff7812 */ /* 0x000ff60007804842 */
[----:B------:R-:W-:Y:S02]  /*7f40*/  @!UPT UIADD3 URZ, UPT, UPT, URZ, URZ, URZ ;  /* 0x000000fffffff290 */ /* 0x000fe4000fffe0ff */
[----:B------:R-:W-:Y:S05]  /*7f50*/  @!P0 BRA `(.L_x_135) ;  /* 0x0000000000408947 */ /* 0x000fea0003800000 */
[----:B------:R-:W5:Y:S01]  /*7f60*/  LDCU.64 UR8, c[0x4][0x70] ;  /* 0x01000e00ff0877ac */ /* 0x000f620008000a00 */
[----:B------:R-:W-:Y:S01]  /*7f70*/  MOV R3, 0x0 ;  /* 0x0000000000037802 */ /* 0x000fe20000000f00 */
[----:B------:R-:W-:Y:S02]  /*7f80*/  HFMA2 R12, -RZ, RZ, 0, 5.9604644775390625e-08 ;  /* 0x00000001ff0c7431 */ /* 0x000fe400000001ff */
[----:B------:R-:W-:Y:S02]  /*7f90*/  IMAD.MOV.U32 R8, RZ, RZ, 0x192 ;  /* 0x00000192ff087424 */ /* 0x000fe400078e00ff */
[----:B------:R-:W-:Y:S01]  /*7fa0*/  IMAD.MOV.U32 R13, RZ, RZ, RZ ;  /* 0x000000ffff0d7224 */ /* 0x000fe200078e00ff */
[----:B------:R-:W4:Y:S01]  /*7fb0*/  LDCU.64 UR6, c[0x4][0x78] ;  /* 0x01000f00ff0677ac */ /* 0x000f220008000a00 */
[----:B---3--:R-:W3:Y:S01]  /*7fc0*/  LDC.64 R2, c[0x4][R3] ;  /* 0x0100000003027b82 */ /* 0x008ee20000000a00 */
[----:B------:R-:W1:Y:S01]  /*7fd0*/  LDCU.64 UR4, c[0x4][0x10] ;  /* 0x01000200ff0477ac */ /* 0x000e620008000a00 */
[----:B-----5:R-:W-:Y:S01]  /*7fe0*/  MOV R5, UR9 ;  /* 0x0000000900057c02 */ /* 0x020fe20008000f00 */
[----:B--2---:R-:W-:Y:S01]  /*7ff0*/  IMAD.U32 R4, RZ, RZ, UR8 ;  /* 0x00000008ff047e24 */ /* 0x004fe2000f8e00ff */
[----:B----4-:R-:W-:Y:S01]  /*8000*/  MOV R7, UR7 ;  /* 0x0000000700077c02 */ /* 0x010fe20008000f00 */
[----:B------:R-:W-:Y:S01]  /*8010*/  IMAD.U32 R6, RZ, RZ, UR6 ;  /* 0x00000006ff067e24 */ /* 0x000fe2000f8e00ff */
[----:B-1----:R-:W-:Y:S01]  /*8020*/  MOV R11, UR5 ;  /* 0x00000005000b7c02 */ /* 0x002fe20008000f00 */
[----:B------:R-:W-:Y:S02]  /*8030*/  IMAD.U32 R10, RZ, RZ, UR4 ;  /* 0x00000004ff0a7e24 */ /* 0x000fe4000f8e00ff */
[----:B------:R-:W-:Y:S07]  /*8040*/  LEPC R20, `(.L_x_135) ;  /* 0x000000001014794e */ /* 0x000fee0000000000 */
[----:B---3--:R-:W-:Y:S05]  /*8050*/  CALL.ABS.NOINC R2 ;  /* 0x0000000002007343 */ /* 0x008fea0003c00000 */
.L_x_135:
        /* <DEDUP_REMOVED lines=10> */
[----:B--2---:R-:W3:Y:S01]  /*8100*/  LDTM.x16 R4, tmem[UR4+0x20] ;  /* 0x00002004000479ee */ /* 0x004ee20008240000 */
[----:B------:R-:W-:Y:S02]  /*8110*/  MOV R83, UR54 ;  /* 0x0000003600537c02 */ /* 0x000fe40008000f00 */
[----:B------:R-:W-:Y:S05]  /*8120*/  LEA R88, R38, UR36, 0x3 ;  /* 0x0000002426587c11 */ /* 0x000fea000f8e18ff */
[----:B------:R-:W-:Y:S04]  /*8130*/  @P6 LEA R82, R82, UR36, 0x3 ;  /* 0x0000002452526c11 */ /* 0x000fe8000f8e18ff */
[----:B------:R-:W-:Y:S04]  /*8140*/  @P6 IADD3 R82, PT, PT, R82, 0x50, RZ ;  /* 0x0000005052526810 */ /* 0x000fe80007ffe0ff */
[----:B------:R-:W-:Y:S02]  /*8150*/  @P6 PRMT R82, R83, 0x654, R82 ;  /* 0x0000065453526816 */ /* 0x000fe40000000052 */
[----:B------:R-:W-:Y:S01]  /*8160*/  @P6 SHF.L.U32 R83, R71, 0x1f, RZ ;  /* 0x0000001f47536819 */ /* 0x000fe200000006ff */
[C---:B---3--:R-:W-:Y:S01]  /*8170*/  FMUL R0, R32.reuse, R4 ;  /* 0x0000000420007220 */ /* 0x048fe20000400000 */
        /* <DEDUP_REMOVED lines=75> */
.L_x_137:
[----:B------:R-:W-:Y:S05]  /*8630*/  BSYNC.RECONVERGENT B0 ;  /* 0x0000000000007941 */ /* 0x000fea0003800200 */
.L_x_136:
        /* <DEDUP_REMOVED lines=19> */
.L_x_141:
[----:B------:R-:W-:Y:S05]  /*8770*/  BSYNC B0 ;  /* 0x0000000000007941 */ /* 0x000fea0003800000 */
.L_x_140:
[----:B------:R-:W-:Y:S11]  /*8780*/  ISETP.NE.AND P0, PT, R80, RZ, PT ;  /* 0x000000ff5000720c */ /* 0x000ff60003f05270 */
[----:B------:R-:W-:Y:S02]  /*8790*/  @!UPT UIADD3 URZ, UPT, UPT, URZ, URZ, URZ ;  /* 0x000000fffffff290 */ /* 0x000fe4000fffe0ff */
[----:B------:R3:W4:Y:S04]  /*87a0*/  @P0 LDS.128 R40, [R38+UR36+0x200] ;  /* 0x0002002426280984 */ /* 0x0007280008000c00 */
[----:B------:R3:W1:Y:S02]  /*87b0*/  @P0 LDS.128 R48, [R81+0x200] ;  /* 0x0002000051300984 */ /* 0x0006640000000c00 */
.L_x_139:
[----:B------:R-:W-:Y:S05]  /*87c0*/  BSYNC B1 ;  /* 0x0000000000017941 */ /* 0x000fea0003800000 */
.L_x_138:
        /* <DEDUP_REMOVED lines=11> */
[----:B------:R-:W1:Y:S01]  /*8880*/  LDC.64 R2, c[0x4][R3] ;  /* 0x0100000003027b82 */ /* 0x000e620000000a00 */
[----:B------:R-:W3:Y:S01]  /*8890*/  LDCU.64 UR4, c[0x4][0x10] ;  /* 0x01000200ff0477ac */ /* 0x000ee20008000a00 */
[----:B--2---:R-:W-:Y:S01]  /*88a0*/  MOV R5, UR9 ;  /* 0x0000000900057c02 */ /* 0x004fe20008000f00 */
[----:B------:R-:W-:Y:S01]  /*88b0*/  IMAD.U32 R4, RZ, RZ, UR8 ;  /* 0x00000008ff047e24 */ /* 0x000fe2000f8e00ff */
[----:B-----5:R-:W-:Y:S01]  /*88c0*/  MOV R7, UR7 ;  /* 0x0000000700077c02 */ /* 0x020fe20008000f00 */
[----:B------:R-:W-:Y:S01]  /*88d0*/  IMAD.U32 R6, RZ, RZ, UR6 ;  /* 0x00000006ff067e24 */ /* 0x000fe2000f8e00ff */
[----:B---3--:R-:W-:Y:S01]  /*88e0*/  MOV R11, UR5 ;  /* 0x00000005000b7c02 */ /* 0x008fe20008000f00 */
[----:B------:R-:W-:Y:S02]  /*88f0*/  IMAD.U32 R10, RZ, RZ, UR4 ;  /* 0x00000004ff0a7e24 */ /* 0x000fe4000f8e00ff */
[----:B------:R-:W-:Y:S07]  /*8900*/  LEPC R20, `(.L_x_143) ;  /* 0x000000001014794e */ /* 0x000fee0000000000 */
[----:B-1--4-:R-:W-:Y:S05]  /*8910*/  CALL.ABS.NOINC R2 ;  /* 0x0000000002007343 */ /* 0x012fea0003c00000 */
.L_x_143:
[----:B------:R-:W-:Y:S01]  /*8920*/  ISETP.NE.AND P0, PT, R72, RZ, PT ;  /* 0x000000ff4800720c */ /* 0x000fe20003f05270 */
[----:B------:R-:W-:Y:S05]  /*8930*/  WARPSYNC.ALL ;  /* 0x0000000000007948 */ /* 0x000fea0003800000 */
[----:B------:R-:W-:Y:S01]  /*8940*/  R2UR UR4, R34 ;  /* 0x00000000220472ca */ /* 0x000fe200000e0000 */
[----:B------:R-:W-:Y:S01]  /*8950*/  BSSY.RECONVERGENT B0, `(.L_x_144) ;  /* 0x0000056000007945 */ /* 0x000fe20003800200 */
[C---:B----4-:R-:W-:Y:S02]  /*8960*/  SHF.L.U32 R20, R40.reuse, 0x10, RZ ;  /* 0x0000001028147819 */ /* 0x050fe400000006ff */
[----:B------:R-:W-:Y:S02]  /*8970*/  LOP3.LUT R36, R40, 0xffff0000, RZ, 0xc0, !PT ;  /* 0xffff000028247812 */ /* 0x000fe400078ec0ff */
[C---:B------:R-:W-:Y:S02]  /*8980*/  SHF.L.U32 R21, R41.reuse, 0x10, RZ ;  /* 0x0000001029157819 */ /* 0x040fe400000006ff */
[----:B---3--:R-:W-:Y:S02]  /*8990*/  LOP3.LUT R38, R41, 0xffff0000, RZ, 0xc0, !PT ;  /* 0xffff000029267812 */ /* 0x008fe400078ec0ff */
[C---:B------:R-:W-:Y:S02]  /*89a0*/  SHF.L.U32 R37, R42.reuse, 0x10, RZ ;  /* 0x000000102a257819 */ /* 0x040fe400000006ff */
[----:B------:R-:W-:Y:S01]  /*89b0*/  LOP3.LUT R40, R42, 0xffff0000, RZ, 0xc0, !PT ;  /* 0xffff00002a287812 */ /* 0x000fe200078ec0ff */
[----:B------:R-:W2:Y:S01]  /*89c0*/  LDTM.x16 R4, tmem[UR4+0x30] ;  /* 0x00003004000479ee */ /* 0x000ea20008240000 */
[C---:B------:R-:W-:Y:S01]  /*89d0*/  SHF.L.U32 R39, R43.reuse, 0x10, RZ ;  /* 0x000000102b277819 */ /* 0x040fe200000006ff */
[----:B------:R-:W-:Y:S01]  /*89e0*/  NOP ;  /* 0x0000000000007918 */ /* 0x000fe20000000000 */
[----:B------:R-:W-:Y:S02]  /*89f0*/  LOP3.LUT R42, R43, 0xffff0000, RZ, 0xc0, !PT ;  /* 0xffff00002b2a7812 */ /* 0x000fe400078ec0ff */
[C---:B-1----:R-:W-:Y:S02]  /*8a00*/  SHF.L.U32 R41, R48.reuse, 0x10, RZ ;  /* 0x0000001030297819 */ /* 0x042fe400000006ff */
[----:B------:R-:W-:Y:S02]  /*8a10*/  LOP3.LUT R43, R48, 0xffff0000, RZ, 0xc0, !PT ;  /* 0xffff0000302b7812 */ /* 0x000fe400078ec0ff */
[----:B------:R-:W-:Y:S02]  /*8a20*/  IADD3 R74, PT, PT, R74, 0xc0, RZ ;  /* 0x000000c04a4a7810 */ /* 0x000fe40007ffe0ff */
[C---:B------:R-:W-:Y:S02]  /*8a30*/  SHF.L.U32 R44, R49.reuse, 0x10, RZ ;  /* 0x00000010312c7819 */ /* 0x040fe400000006ff */
[----:B------:R-:W-:Y:S02]  /*8a40*/  LOP3.LUT R74, R74, 0xfefffff8, RZ, 0xc0, !PT ;  /* 0xfefffff84a4a7812 */ /* 0x000fe400078ec0ff */
[----:B------:R-:W-:Y:S02]  /*8a50*/  LOP3.LUT R46, R49, 0xffff0000, RZ, 0xc0, !PT ;  /* 0xffff0000312e7812 */ /* 0x000fe400078ec0ff */
[----:B--2---:R1:W-:Y:S01]  /*8a60*/  SYNCS.ARRIVE.TRANS64.RED.A1T0 RZ, [R74+URZ], RZ ;  /* 0x000000ff4aff79a7 */ /* 0x0043e200081004ff */
[C---:B------:R-:W-:Y:S02]  /*8a70*/  SHF.L.U32 R45, R50.reuse, 0x10, RZ ;  /* 0x00000010322d7819 */ /* 0x040fe400000006ff */
[----:B------:R-:W-:Y:S02]  /*8a80*/  LOP3.LUT R48, R50, 0xffff0000, RZ, 0xc0, !PT ;  /* 0xffff000032307812 */ /* 0x000fe400078ec0ff */
[----:B------:R-:W-:Y:S01]  /*8a90*/  SHF.L.U32 R47, R51, 0x10, RZ ;  /* 0x00000010332f7819 */ /* 0x000fe200000006ff */
[C---:B------:R-:W-:Y:S01]  /*8aa0*/  FMUL R4, R32.reuse, R4 ;  /* 0x0000000420047220 */ /* 0x040fe20000400000 */
[C---:B------:R-:W-:Y:S01]  /*8ab0*/  FMUL R5, R32.reuse, R5 ;  /* 0x0000000520057220 */ /* 0x040fe20000400000 */
[C---:B------:R-:W-:Y:S01]  /*8ac0*/  FMUL R6, R32.reuse, R6 ;  /* 0x0000000620067220 */ /* 0x040fe20000400000 */
[C---:B------:R-:W-:Y:S01]  /*8ad0*/  FMUL R7, R32.reuse, R7 ;  /* 0x0000000720077220 */ /* 0x040fe20000400000 */
[C---:B------:R-:W-:Y:S01]  /*8ae0*/  FFMA R4, R35.reuse, R20, R4 ;  /* 0x0000001423047223 */ /* 0x040fe20000000004 */
        /* <DEDUP_REMOVED lines=19> */
[----:B------:R-:W-:Y:S01]  /*8c20*/  FFMA R3, R35, R44, R3 ;  /* 0x0000002c23037223 */ /* 0x000fe20000000003 */
[----:B------:R-:W-:Y:S01]  /*8c30*/  LOP3.LUT R50, R51, 0xffff0000, RZ, 0xc0, !PT ;  /* 0xffff000033327812 */ /* 0x000fe200078ec0ff */
[C---:B------:R-:W-:Y:S01]  /*8c40*/  FMUL R14, R32.reuse, R18 ;  /* 0x00000012200e7220 */ /* 0x040fe20000400000 */
[----:B------:R-:W-:Y:S01]  /*8c50*/  FFMA R15, R35, R46, R15 ;  /* 0x0000002e230f7223 */ /* 0x000fe2000000000f */
[----:B------:R-:W-:Y:S01]  /*8c60*/  FMUL R19, R32, R19 ;  /* 0x0000001320137220 */ /* 0x000fe20000400000 */
[----:B------:R-:W-:Y:S01]  /*8c70*/  F2FP.BF16.F32.PACK_AB R80, R5, R4 ;  /* 0x000000040550723e */ /* 0x000fe200000010ff */
[----:B------:R-:W-:Y:S01]  /*8c80*/  FFMA R12, R35, R45, R12 ;  /* 0x0000002d230c7223 */ /* 0x000fe2000000000c */
[----:B------:R-:W-:Y:S01]  /*8c90*/  F2FP.BF16.F32.PACK_AB R81, R7, R6 ;  /* 0x000000060751723e */ /* 0x000fe200000010ff */
[----:B------:R-:W-:Y:S01]  /*8ca0*/  FFMA R13, R35, R48, R13 ;  /* 0x00000030230d7223 */ /* 0x000fe2000000000d */
[----:B------:R-:W-:Y:S01]  /*8cb0*/  F2FP.BF16.F32.PACK_AB R82, R9, R8 ;  /* 0x000000080952723e */ /* 0x000fe200000010ff */
[----:B------:R-:W-:Y:S01]  /*8cc0*/  FFMA R14, R35, R47, R14 ;  /* 0x0000002f230e7223 */ /* 0x000fe2000000000e */
[----:B------:R-:W-:Y:S01]  /*8cd0*/  F2FP.BF16.F32.PACK_AB R83, R11, R10 ;  /* 0x0000000a0b53723e */ /* 0x000fe200000010ff */
[----:B------:R-:W-:Y:S01]  /*8ce0*/  FFMA R19, R35, R50, R19 ;  /* 0x0000003223137223 */ /* 0x000fe20000000013 */
[----:B------:R-:W-:Y:S02]  /*8cf0*/  F2FP.BF16.F32.PACK_AB R84, R2, R0 ;  /* 0x000000000254723e */ /* 0x000fe400000010ff */
[----:B------:R-:W-:Y:S01]  /*8d00*/  F2FP.BF16.F32.PACK_AB R85, R15, R3 ;  /* 0x000000030f55723e */ /* 0x000fe200000010ff */
[----:B------:R1:W-:Y:S01]  /*8d10*/  STS.128 [R77+UR36+0x3200], R80 ;  /* 0x003200504d007988 */ /* 0x0003e20008000c24 */
        /* <DEDUP_REMOVED lines=25> */
.L_x_145:
[----:B------:R-:W-:Y:S05]  /*8eb0*/  BSYNC.RECONVERGENT B0 ;  /* 0x0000000000007941 */ /* 0x000fea0003800200 */
.L_x_144:
[----:B------:R-:W-:Y:S01]  /*8ec0*/  BAR.SYNC.DEFER_BLOCKING 0x1, 0x80 ;  /* 0x0042000000007b1d */ /* 0x000fe20000010000 */
[----:B------:R-:W-:Y:S01]  /*8ed0*/  UISETP.NE.AND UP0, UPT, UR39, -0x4, UPT ;  /* 0xfffffffc2700788c */ /* 0x000fe2000bf05270 */
[----:B------:R-:W-:Y:S08]  /*8ee0*/  IADD3 R0, PT, PT, R30, 0x1, RZ ;  /* 0x000000011e007810 */ /* 0x000ff00007ffe0ff */
[----:B------:R-:W-:Y:S05]  /*8ef0*/  BRA.U !UP0, `(.L_x_146) ;  /* 0x0000000108287547 */ /* 0x000fea000b800000 */
[----:B------:R-:W-:Y:S01]  /*8f00*/  ISETP.NE.AND P0, PT, R78, RZ, PT ;  /* 0x000000ff4e00720c */ /* 0x000fe20003f05270 */
[----:B------:R-:W-:Y:S01]  /*8f10*/  IMAD.U32 R3, RZ, RZ, UR37 ;  /* 0x00000025ff037e24 */ /* 0x000fe2000f8e00ff */
[----:B------:R-:W-:Y:S01]  /*8f20*/  UIADD3 UR4, UPT, UPT, UR37, 0x1, URZ ;  /* 0x0000000125047890 */ /* 0x000fe2000fffe0ff */
[----:B------:R-:W-:Y:S03]  /*8f30*/  IMAD.U32 R2, RZ, RZ, UR54 ;  /* 0x00000036ff027e24 */ /* 0x000fe6000f8e00ff */
[----:B------:R-:W-:Y:S04]  /*8f40*/  UISETP.NE.AND UP0, UPT, UR4, 0x4, UPT ;  /* 0x000000040400788c */ /* 0x000fe8000bf05270 */
[----:B------:R-:W-:Y:S03]  /*8f50*/  USEL UR37, UR4, URZ, UP0 ;  /* 0x000000ff04257287 */ /* 0x000fe60008000000 */
[----:B------:R-:W-:Y:S05]  /*8f60*/  @P0 LEA R3, R3, UR36, 0x3 ;  /* 0x0000002403030c11 */ /* 0x000fea000f8e18ff */
[----:B------:R-:W-:Y:S05]  /*8f70*/  @P0 VIADD R3, R3, 0x50 ;  /* 0x0000005003030836 */ /* 0x000fea0000000000 */
[----:B------:R-:W-:Y:S04]  /*8f80*/  @P0 PRMT R2, R2, 0x654, R3 ;  /* 0x0000065402020816 */ /* 0x000fe80000000003 */
[----:B------:R2:W-:Y:S03]  /*8f90*/  @P0 SYNCS.ARRIVE.TRANS64.RED.A1T0 RZ, [R2+URZ], RZ ;  /* 0x000000ff02ff09a7 */ /* 0x0005e600081004ff */
.L_x_146:
[----:B------:R-:W-:Y:S01]  /*8fa0*/  ISETP.NE.AND P2, PT, R73, RZ, PT ;  /* 0x000000ff4900720c */ /* 0x000fe20003f45270 */
[----:B------:R-:W-:Y:S01]  /*8fb0*/  UIADD3 UR39, UPT, UPT, UR39, 0x4, URZ ;  /* 0x0000000427277890 */ /* 0x000fe2000fffe0ff */
[----:B------:R-:W-:Y:S01]  /*8fc0*/  ISETP.NE.AND P0, PT, R76, 0x2, PT ;  /* 0x000000024c00780c */ /* 0x000fe20003f05270 */
[----:B------:R-:W-:Y:S01]  /*8fd0*/  IMAD.IADD R20, R29, 0x1, R58 ;  /* 0x000000011d147824 */ /* 0x000fe200078e023a */
[----:B------:R-:W-:Y:S01]  /*8fe0*/  ISETP.NE.AND P1, PT, R0, 0x4, PT ;  /* 0x000000040000780c */ /* 0x000fe20003f25270 */
[----:B------:R-:W-:Y:S01]  /*8ff0*/  IMAD.IADD R21, R31, 0x1, R60 ;  /* 0x000000011f157824 */ /* 0x000fe200078e023c */
[----:B--2---:R-:W-:Y:S02]  /*9000*/  SEL R2, RZ, 0x1, P0 ;  /* 0x00000001ff027807 */ /* 0x004fe40000000000 */
[----:B------:R-:W-:Y:S02]  /*9010*/  SEL R3, RZ, 0x1, P1 ;  /* 0x00000001ff037807 */ /* 0x000fe40000800000 */
[----:B------:R-:W-:Y:S02]  /*9020*/  LOP3.LUT R69, R69, R2, RZ, 0x3c, !PT ;  /* 0x0000000245457212 */ /* 0x000fe400078e3cff */
[----:B------:R-:W-:Y:S02]  /*9030*/  LOP3.LUT R70, R70, R3, RZ, 0x3c, !PT ;  /* 0x0000000346467212 */ /* 0x000fe400078e3cff */
[----:B------:R-:W-:Y:S02]  /*9040*/  @P2 R2UR UR60, R68 ;  /* 0x00000000443c22ca */ /* 0x000fe400000e0000 */
[----:B------:R-:W-:Y:S02]  /*9050*/  SEL R76, R76, RZ, P0 ;  /* 0x000000ff4c4c7207 */ /* 0x000fe40000000000 */
[----:B------:R-:W-:Y:S01]  /*9060*/  SEL R30, R0, RZ, P1 ;  /* 0x000000ff001e7207 */ /* 0x000fe20000800000 */
[----:B------:R-:W-:Y:S10]  /*9070*/  @P2 BRA `(.L_x_147) ;  /* 0xffffffcc00d42947 */ /* 0x000ff4000383ffff */
[----:B------:R-:W-:-:S09]  /*9080*/  UISETP.NE.AND UP0, UPT, UR50, URZ, UPT ;  /* 0x000000ff3200728c */ /* 0x000fd2000bf05270 */
[----:B------:R-:W-:Y:S05]  /*9090*/  BRA.U !UP0, `(.L_x_148) ;  /* 0x0000000108487547 */ /* 0x000fea000b800000 */
[----:B------:R-:W2:Y:S02]  /*90a0*/  LDCU.64 UR4, c[0x0][0x890] ;  /* 0x00011200ff0477ac */ /* 0x000ea40008000a00 */
[----:B--2---:R-:W-:-:S04]  /*90b0*/  UISETP.NE.U32.AND UP0, UPT, UR4, URZ, UPT ;  /* 0x000000ff0400728c */ /* 0x004fc8000bf05070 */
[----:B------:R-:W-:-:S09]  /*90c0*/  UISETP.NE.AND.EX UP0, UPT, UR5, URZ, UPT, UP0 ;  /* 0x000000ff0500728c */ /* 0x000fd2000bf05300 */
[----:B------:R-:W-:Y:S05]  /*90d0*/  BRA.U UP0, `(.L_x_149) ;  /* 0x00000001000c7547 */ /* 0x000fea000b800000 */
[----:B------:R-:W-:-:S13]  /*90e0*/  FSETP.NEU.AND P0, PT, R35, RZ, PT ;  /* 0x000000ff2300720b */ /* 0x000fda0003f0d000 */
[----:B------:R-:W-:Y:S05]  /*90f0*/  @!P0 EXIT ;  /* 0x000000000000894d */ /* 0x000fea0003800000 */
[----:B------:R-:W-:Y:S05]  /*9100*/  BRA `(.L_x_148) ;  /* 0x00000000002c7947 */ /* 0x000fea0003800000 */
.L_x_149:
[----:B------:R-:W-:Y:S01]  /*9110*/  ISETP.NE.AND P0, PT, R75, RZ, PT ;  /* 0x000000ff4b00720c */ /* 0x000fe20003f05270 */
[----:B------:R-:W-:-:S12]  /*9120*/  BSSY.RECONVERGENT B0, `(.L_x_148) ;  /* 0x0000009000007945 */ /* 0x000fd80003800200 */
[----:B------:R-:W-:Y:S05]  /*9130*/  @P0 BRA `(.L_x_150) ;  /* 0x0000000000140947 */ /* 0x000fea0003800000 */
[----:B------:R-:W2:Y:S02]  /*9140*/  LDCU.64 UR4, c[0x0][0x888] ;  /* 0x00011100ff0477ac */ /* 0x000ea40008000a00 */
[----:B--2---:R-:W-:-:S04]  /*9150*/  ISETP.NE.U32.AND P0, PT, RZ, UR4, PT ;  /* 0x00000004ff007c0c */ /* 0x004fc8000bf05070 */
[----:B------:R-:W-:-:S13]  /*9160*/  ISETP.NE.AND.EX P0, PT, RZ, UR5, PT, P0 ;  /* 0x00000005ff007c0c */ /* 0x000fda000bf05300 */
[----:B------:R-:W-:Y:S05]  /*9170*/  @!P0 EXIT ;  /* 0x000000000000894d */ /* 0x000fea0003800000 */
[----:B------:R-:W-:Y:S05]  /*9180*/  BRA `(.L_x_151) ;  /* 0x0000000000087947 */ /* 0x000fea0003800000 */
.L_x_150:
[----:B------:R-:W-:-:S13]  /*9190*/  FSETP.NEU.AND P0, PT, R35, RZ, PT ;  /* 0x000000ff2300720b */ /* 0x000fda0003f0d000 */
[----:B------:R-:W-:Y:S05]  /*91a0*/  @!P0 EXIT ;  /* 0x000000000000894d */ /* 0x000fea0003800000 */
.L_x_151:
[----:B------:R-:W-:Y:S05]  /*91b0*/  BSYNC.RECONVERGENT B0 ;  /* 0x0000000000007941 */ /* 0x000fea0003800200 */
.L_x_148:
[----:B------:R-:W-:Y:S01]  /*91c0*/  ULEA UR4, UR37, UR36, 0x3 ;  /* 0x0000002425047291 */ /* 0x000fe2000f8e18ff */
[----:B------:R-:W-:-:S04]  /*91d0*/  DEPBAR.LE SB0, 0x0 ;  /* 0x000080000000791a */ /* 0x000fc80000000000 */
[----:B------:R-:W-:-:S04]  /*91e0*/  UIADD3 UR4, UPT, UPT, UR4, 0x50, URZ ;  /* 0x0000005004047890 */ /* 0x000fc8000fffe0ff */
[----:B------:R-:W-:-:S09]  /*91f0*/  UPRMT UR4, UR54, 0x654, UR4 ;  /* 0x0000065436047896 */ /* 0x000fd20008000004 */
[----:B------:R-:W-:Y:S01]  /*9200*/  SYNCS.ARRIVE.TRANS64.RED.A1T0 RZ, [UR4], RZ ;  /* 0x000000ffffff79a7 */ /* 0x000fe20008100404 */
[----:B------:R-:W-:Y:S05]  /*9210*/  EXIT ;  /* 0x000000000000794d */ /* 0x000fea0003800000 */
.L_x_24:
[----:B--2---:R2:W4:Y:S02]  /*9220*/  SYNCS.PHASECHK.TRANS64.TRYWAIT P0, [R3+URZ+0xf0], R2 ;  /* 0x0000f002030075a7 */ /* 0x00452400080011ff */
[----:B----4-:R-:W-:Y:S05]  /*9230*/  @!P0 NANOSLEEP.SYNCS 0x989680 ;  /* 0x009896800000895d */ /* 0x010fea0003900000 */
[----:B------:R-:W4:Y:S02]  /*9240*/  @!P0 SYNCS.PHASECHK.TRANS64 P0, [R3+URZ+0xf0], R2 ;  /* 0x0000f002030085a7 */ /* 0x000f2400080010ff */
[----:B----4-:R-:W-:Y:S05]  /*9250*/  @!P0 BRA `(.L_x_24) ;  /* 0xfffffffc00f08947 */ /* 0x010fea000383ffff */
[----:B------:R-:W-:Y:S05]  /*9260*/  BRA `(.L_x_152) ;  /* 0xffffff84006c7947 */ /* 0x000fea000383ffff */
.L_x_27:
[----:B-1----:R-:W-:-:S07]  /*9270*/  MOV R2, UR13 ;  /* 0x0000000d00027c02 */ /* 0x002fce0008000f00 */
.L_x_153:
[----:B-1----:R1:W2:Y:S02]  /*9280*/  SYNCS.PHASECHK.TRANS64.TRYWAIT P0, [R2+URZ+0x18], R5 ;  /* 0x00001805020075a7 */ /* 0x0022a400080011ff */
[----:B--2---:R-:W-:Y:S05]  /*9290*/  @!P0 NANOSLEEP.SYNCS 0x989680 ;  /* 0x009896800000895d */ /* 0x004fea0003900000 */
[----:B------:R-:W2:Y:S02]  /*92a0*/  @!P0 SYNCS.PHASECHK.TRANS64 P0, [R2+URZ+0x18], R5 ;  /* 0x00001805020085a7 */ /* 0x000ea400080010ff */
[----:B--2---:R-:W-:Y:S05]  /*92b0*/  @!P0 BRA `(.L_x_153) ;  /* 0xfffffffc00f08947 */ /* 0x004fea000383ffff */
[----:B------:R-:W-:Y:S05]  /*92c0*/  BRA `(.L_x_26) ;  /* 0xffffff8400d07947 */ /* 0x000fea000383ffff */
.L_x_36:
[----:B------:R-:W-:-:S07]  /*92d0*/  MOV R2, UR13 ;  /* 0x0000000d00027c02 */ /* 0x000fce0008000f00 */
.L_x_154:
[----:B-1----:R1:W2:Y:S02]  /*92e0*/  SYNCS.PHASECHK.TRANS64.TRYWAIT P0, [R2+URZ+0x18], R5 ;  /* 0x00001805020075a7 */ /* 0x0022a400080011ff */
[----:B--2---:R-:W-:Y:S05]  /*92f0*/  @!P0 NANOSLEEP.SYNCS 0x989680 ;  /* 0x009896800000895d */ /* 0x004fea0003900000 */
[----:B------:R-:W2:Y:S02]  /*9300*/  @!P0 SYNCS.PHASECHK.TRANS64 P0, [R2+URZ+0x18], R5 ;  /* 0x00001805020085a7 */ /* 0x000ea400080010ff */
[----:B--2---:R-:W-:Y:S05]  /*9310*/  @!P0 BRA `(.L_x_154) ;  /* 0xfffffffc00f08947 */ /* 0x004fea000383ffff */
[----:B------:R-:W-:Y:S05]  /*9320*/  BRA `(.L_x_35) ;  /* 0xffffff8c00207947 */ /* 0x000fea000383ffff */
.L_x_43:
[----:B-1----:R1:W2:Y:S02]  /*9330*/  SYNCS.PHASECHK.TRANS64.TRYWAIT P0, [R2+URZ+0x80], R3 ;  /* 0x00008003020075a7 */ /* 0x0022a400080011ff */
[----:B--2---:R-:W-:Y:S05]  /*9340*/  @!P0 NANOSLEEP.SYNCS 0x989680 ;  /* 0x009896800000895d */ /* 0x004fea0003900000 */
[----:B------:R-:W2:Y:S02]  /*9350*/  @!P0 SYNCS.PHASECHK.TRANS64 P0, [R2+URZ+0x80], R3 ;  /* 0x00008003020085a7 */ /* 0x000ea400080010ff */
[----:B--2---:R-:W-:Y:S05]  /*9360*/  @!P0 BRA `(.L_x_43) ;  /* 0xfffffffc00f08947 */ /* 0x004fea000383ffff */
[----:B------:R-:W-:Y:S05]  /*9370*/  BRA `(.L_x_155) ;  /* 0xffffff9000507947 */ /* 0x000fea000383ffff */
.L_x_47:
[----:B---3--:R-:W-:-:S07]  /*9380*/  MOV R0, UR4 ;  /* 0x0000000400007c02 */ /* 0x008fce0008000f00 */
.L_x_156:
[----:B-1----:R1:W2:Y:S02]  /*9390*/  SYNCS.PHASECHK.TRANS64.TRYWAIT P0, [R0+URZ], R3 ;  /* 0x00000003000075a7 */ /* 0x0022a400080011ff */
[----:B--2---:R-:W-:Y:S05]  /*93a0*/  @!P0 NANOSLEEP.SYNCS 0x989680 ;  /* 0x009896800000895d */ /* 0x004fea0003900000 */
[----:B------:R-:W2:Y:S02]  /*93b0*/  @!P0 SYNCS.PHASECHK.TRANS64 P0, [R0+URZ], R3 ;  /* 0x00000003000085a7 */ /* 0x000ea400080010ff */
[----:B--2---:R-:W-:Y:S05]  /*93c0*/  @!P0 BRA `(.L_x_156) ;  /* 0xfffffffc00f08947 */ /* 0x004fea000383ffff */
[----:B------:R-:W-:Y:S05]  /*93d0*/  BRA `(.L_x_157) ;  /* 0xffffff9400c07947 */ /* 0x000fea000383ffff */
.L_x_48:
[----:B---3--:R-:W-:-:S07]  /*93e0*/  MOV R0, UR5 ;  /* 0x0000000500007c02 */ /* 0x008fce0008000f00 */
.L_x_158:
[----:B-1----:R1:W2:Y:S02]  /*93f0*/  SYNCS.PHASECHK.TRANS64.TRYWAIT P0, [R0+URZ], R3 ;  /* 0x00000003000075a7 */ /* 0x0022a400080011ff */
[----:B--2---:R-:W-:Y:S05]  /*9400*/  @!P0 NANOSLEEP.SYNCS 0x989680 ;  /* 0x009896800000895d */ /* 0x004fea0003900000 */
[----:B------:R-:W2:Y:S02]  /*9410*/  @!P0 SYNCS.PHASECHK.TRANS64 P0, [R0+URZ], R3 ;  /* 0x00000003000085a7 */ /* 0x000ea400080010ff */
[----:B--2---:R-:W-:Y:S05]  /*9420*/  @!P0 BRA `(.L_x_158) ;  /* 0xfffffffc00f08947 */ /* 0x004fea000383ffff */
[----:B------:R-:W-:Y:S05]  /*9430*/  BRA `(.L_x_159) ;  /* 0xffffff9400cc7947 */ /* 0x000fea000383ffff */
.L_x_51:
[----:B-1----:R1:W2:Y:S02]  /*9440*/  SYNCS.PHASECHK.TRANS64.TRYWAIT P0, [R0+URZ+0xe0], R5 ;  /* 0x0000e005000075a7 */ /* 0x0022a400080011ff */
[----:B--2---:R-:W-:Y:S05]  /*9450*/  @!P0 NANOSLEEP.SYNCS 0x989680 ;  /* 0x009896800000895d */ /* 0x004fea0003900000 */
[----:B------:R-:W2:Y:S02]  /*9460*/  @!P0 SYNCS.PHASECHK.TRANS64 P0, [R0+URZ+0xe0], R5 ;  /* 0x0000e005000085a7 */ /* 0x000ea400080010ff */
[----:B--2---:R-:W-:Y:S05]  /*9470*/  @!P0 BRA `(.L_x_51) ;  /* 0xfffffffc00f08947 */ /* 0x004fea000383ffff */
[----:B------:R-:W-:Y:S05]  /*9480*/  BRA `(.L_x_160) ;  /* 0xffffff98002c7947 */ /* 0x000fea000383ffff */
.L_x_52:
[----:B------:R-:W-:-:S07]  /*9490*/  MOV R0, UR4 ;  /* 0x0000000400007c02 */ /* 0x000fce0008000f00 */
.L_x_161:
[----:B-1----:R1:W2:Y:S02]  /*94a0*/  SYNCS.PHASECHK.TRANS64.TRYWAIT P0, [R0+URZ+0x90], R7 ;  /* 0x00009007000075a7 */ /* 0x0022a400080011ff */
[----:B--2---:R-:W-:Y:S05]  /*94b0*/  @!P0 NANOSLEEP.SYNCS 0x989680 ;  /* 0x009896800000895d */ /* 0x004fea0003900000 */
[----:B------:R-:W2:Y:S02]  /*94c0*/  @!P0 SYNCS.PHASECHK.TRANS64 P0, [R0+URZ+0x90], R7 ;  /* 0x00009007000085a7 */ /* 0x000ea400080010ff */
[----:B--2---:R-:W-:Y:S05]  /*94d0*/  @!P0 BRA `(.L_x_161) ;  /* 0xfffffffc00f08947 */ /* 0x004fea000383ffff */
[----:B------:R-:W-:Y:S05]  /*94e0*/  BRA `(.L_x_162) ;  /* 0xffffff98003c7947 */ /* 0x000fea000383ffff */
.L_x_53:
[----:B-1----:R1:W2:Y:S02]  /*94f0*/  SYNCS.PHASECHK.TRANS64.TRYWAIT P1, [R0+URZ+0x80], R5 ;  /* 0x00008005000075a7 */ /* 0x0022a400080211ff */
[----:B--2---:R-:W-:Y:S05]  /*9500*/  @!P1 NANOSLEEP.SYNCS 0x989680 ;  /* 0x009896800000995d */ /* 0x004fea0003900000 */
[----:B------:R-:W2:Y:S02]  /*9510*/  @!P1 SYNCS.PHASECHK.TRANS64 P1, [R0+URZ+0x80], R5 ;  /* 0x00008005000095a7 */ /* 0x000ea400080210ff */
[----:B--2---:R-:W-:Y:S05]  /*9520*/  @!P1 BRA `(.L_x_53) ;  /* 0xfffffffc00f09947 */ /* 0x004fea000383ffff */
[----:B------:R-:W-:Y:S05]  /*9530*/  BRA `(.L_x_163) ;  /* 0xffffff98006c7947 */ /* 0x000fea000383ffff */
.L_x_56:
[----:B------:R-:W-:-:S07]  /*9540*/  MOV R0, UR4 ;  /* 0x0000000400007c02 */ /* 0x000fce0008000f00 */
.L_x_164:
[----:B-1----:R1:W2:Y:S02]  /*9550*/  SYNCS.PHASECHK.TRANS64.TRYWAIT P0, [R0+URZ+0x90], R3 ;  /* 0x00009003000075a7 */ /* 0x0022a400080011ff */
[----:B--2---:R-:W-:Y:S05]  /*9560*/  @!P0 NANOSLEEP.SYNCS 0x989680 ;  /* 0x009896800000895d */ /* 0x004fea0003900000 */
[----:B------:R-:W2:Y:S02]  /*9570*/  @!P0 SYNCS.PHASECHK.TRANS64 P0, [R0+URZ+0x90], R3 ;  /* 0x00009003000085a7 */ /* 0x000ea400080010ff */
[----:B--2---:R-:W-:Y:S05]  /*9580*/  @!P0 BRA `(.L_x_164) ;  /* 0xfffffffc00f08947 */ /* 0x004fea000383ffff */
[----:B------:R-:W-:Y:S05]  /*9590*/  BRA `(.L_x_55) ;  /* 0xffffff9800c07947 */ /* 0x000fea000383ffff */
.L_x_65:
[----:B-1----:R-:W-:-:S04]  /*95a0*/  MOV R4, UR5 ;  /* 0x0000000500047c02 */ /* 0x002fc80008000f00 */
[----:B------:R1:W2:Y:S03]  /*95b0*/  SYNCS.PHASECHK.TRANS64.TRYWAIT P0, [R4+URZ+0x8], R5 ;  /* 0x00000805040075a7 */ /* 0x0002a600080011ff */
[----:B--2---:R-:W-:Y:S05]  /*95c0*/  @!P0 NANOSLEEP.SYNCS 0x989680 ;  /* 0x009896800000895d */ /* 0x004fea0003900000 */
[----:B------:R-:W2:Y:S02]  /*95d0*/  @!P0 SYNCS.PHASECHK.TRANS64 P0, [R4+URZ+0x8], R5 ;  /* 0x00000805040085a7 */ /* 0x000ea400080010ff */
[----:B--2---:R-:W-:Y:S05]  /*95e0*/  @!P0 BRA `(.L_x_65) ;  /* 0xfffffffc00ec8947 */ /* 0x004fea000383ffff */
[----:B------:R-:W-:Y:S05]  /*95f0*/  BRA `(.L_x_64) ;  /* 0xffffff9c007c7947 */ /* 0x000fea000383ffff */
.L_x_67:
[----:B------:R-:W-:Y:S01]  /*9600*/  BSSY B0, `(.L_x_165) ;  /* 0x0000006000007945 */ /* 0x000fe20003800000 */
[----:B------:R-:W-:-:S07]  /*9610*/  MOV R15, 0xffffffff ;  /* 0xffffffff000f7802 */ /* 0x000fce0000000f00 */
[----:B-1---5:R-:W-:Y:S05]  /*9620*/  WARPSYNC.COLLECTIVE R15, `(.L_x_166) ;  /* 0x000000000f0c7348 */ /* 0x022fea0003c00000 */
[----:B------:R-:W-:Y:S02]  /*9630*/  ELECT P6, UR79, PT ;  /* 0x00000000004f782f */ /* 0x000fe400038c0000 */
[----:B------:R-:W-:Y:S01]  /*9640*/  MOV R14, UR79 ;  /* 0x0000004f000e7c02 */ /* 0x000fe20008000f00 */
[----:B-1---5:R-:W-:Y:S10]  /*9650*/  ENDCOLLECTIVE ;  /* 0x000000000000791b */ /* 0x022ff40003800000 */
.L_x_166:
[----:B------:R-:W-:Y:S05]  /*9660*/  BSYNC B0 ;  /* 0x0000000000007941 */ /* 0x000fea0003800000 */
.L_x_165:
[----:B------:R-:W-:Y:S05]  /*9670*/  BRA `(.L_x_167) ;  /* 0xffffff9c00b07947 */ /* 0x000fea000383ffff */
.L_x_69:
[----:B-1----:R-:W-:-:S04]  /*9680*/  MOV R2, UR5 ;  /* 0x0000000500027c02 */ /* 0x002fc80008000f00 */
[----:B------:R1:W2:Y:S03]  /*9690*/  SYNCS.PHASECHK.TRANS64.TRYWAIT P0, [R2+URZ+0x8], R3 ;  /* 0x00000803020075a7 */ /* 0x0002a600080011ff */
[----:B--2---:R-:W-:Y:S05]  /*96a0*/  @!P0 NANOSLEEP.SYNCS 0x989680 ;  /* 0x009896800000895d */ /* 0x004fea0003900000 */
[----:B------:R-:W2:Y:S02]  /*96b0*/  @!P0 SYNCS.PHASECHK.TRANS64 P0, [R2+URZ+0x8], R3 ;  /* 0x00000803020085a7 */ /* 0x000ea400080010ff */
[----:B--2---:R-:W-:Y:S05]  /*96c0*/  @!P0 BRA `(.L_x_69) ;  /* 0xfffffffc00ec8947 */ /* 0x004fea000383ffff */
[----:B------:R-:W-:Y:S05]  /*96d0*/  BRA `(.L_x_68) ;  /* 0xffffff9c00b47947 */ /* 0x000fea000383ffff */
.L_x_70:
[----:B-1----:R1:W2:Y:S02]  /*96e0*/  SYNCS.PHASECHK.TRANS64.TRYWAIT P0, [R0+URZ+0x80], R5 ;  /* 0x00008005000075a7 */ /* 0x0022a400080011ff */
[----:B--2---:R-:W-:Y:S05]  /*96f0*/  @!P0 NANOSLEEP.SYNCS 0x989680 ;  /* 0x009896800000895d */ /* 0x004fea0003900000 */
[----:B------:R-:W2:Y:S02]  /*9700*/  @!P0 SYNCS.PHASECHK.TRANS64 P0, [R0+URZ+0x80], R5 ;  /* 0x00008005000085a7 */ /* 0x000ea400080010ff */
[----:B--2---:R-:W-:Y:S05]  /*9710*/  @!P0 BRA `(.L_x_70) ;  /* 0xfffffffc00f08947 */ /* 0x004fea000383ffff */
[----:B------:R-:W-:Y:S05]  /*9720*/  BRA `(.L_x_168) ;  /* 0xffffffa000c87947 */ /* 0x000fea000383ffff */
.L_x_72:
[----:B------:R-:W-:-:S13]  /*9730*/  R2UR UR4, R4 ;  /* 0x00000000040472ca */ /* 0x000fda00000e0000 */
[----:B------:R-:W-:-:S07]  /*9740*/  MOV R0, UR4 ;  /* 0x0000000400007c02 */ /* 0x000fce0008000f00 */
.L_x_169:
[----:B-1----:R1:W2:Y:S02]  /*9750*/  SYNCS.PHASECHK.TRANS64.TRYWAIT P0, [R0+URZ+0xc0], R5 ;  /* 0x0000c005000075a7 */ /* 0x0022a400080011ff */
[----:B--2---:R-:W-:Y:S05]  /*9760*/  @!P0 NANOSLEEP.SYNCS 0x989680 ;  /* 0x009896800000895d */ /* 0x004fea0003900000 */
[----:B------:R-:W2:Y:S02]  /*9770*/  @!P0 SYNCS.PHASECHK.TRANS64 P0, [R0+URZ+0xc0], R5 ;  /* 0x0000c005000085a7 */ /* 0x000ea400080010ff */
[----:B--2---:R-:W-:Y:S05]  /*9780*/  @!P0 BRA `(.L_x_169) ;  /* 0xfffffffc00f08947 */ /* 0x004fea000383ffff */
[----:B------:R-:W-:Y:S05]  /*9790*/  BRA `(.L_x_170) ;  /* 0xffffffa4001c7947 */ /* 0x000fea000383ffff */
.L_x_75:
[----:B------:R-:W-:Y:S07]  /*97a0*/  MOV R0, UR5 ;  /* 0x0000000500007c02 */ /* 0x000fee0008000f00 */
.L_x_171:
[----:B-1----:R1:W2:Y:S02]  /*97b0*/  SYNCS.PHASECHK.TRANS64.TRYWAIT P0, [R0+URZ], R5 ;  /* 0x00000005000075a7 */ /* 0x0022a400080011ff */
[----:B--2---:R-:W-:Y:S05]  /*97c0*/  @!P0 NANOSLEEP.SYNCS 0x989680 ;  /* 0x009896800000895d */ /* 0x004fea0003900000 */
[----:B------:R-:W2:Y:S02]  /*97d0*/  @!P0 SYNCS.PHASECHK.TRANS64 P0, [R0+URZ], R5 ;  /* 0x00000005000085a7 */ /* 0x000ea400080010ff */
[----:B--2---:R-:W-:Y:S05]  /*97e0*/  @!P0 BRA `(.L_x_171) ;  /* 0xfffffffc00f08947 */ /* 0x004fea000383ffff */
[----:B------:R-:W-:Y:S05]  /*97f0*/  BRA `(.L_x_74) ;  /* 0xffffffa400347947 */ /* 0x000fea000383ffff */
.L_x_79:
[----:B-1----:R-:W-:-:S07]  /*9800*/  MOV R0, UR4 ;  /* 0x0000000400007c02 */ /* 0x002fce0008000f00 */
.L_x_172:
[----:B-1----:R1:W2:Y:S02]  /*9810*/  SYNCS.PHASECHK.TRANS64.TRYWAIT P0, [R0+URZ], R3 ;  /* 0x00000003000075a7 */ /* 0x0022a400080011ff */
[----:B--2---:R-:W-:Y:S05]  /*9820*/  @!P0 NANOSLEEP.SYNCS 0x989680 ;  /* 0x009896800000895d */ /* 0x004fea0003900000 */
[----:B------:R-:W2:Y:S02]  /*9830*/  @!P0 SYNCS.PHASECHK.TRANS64 P0, [R0+URZ], R3 ;  /* 0x00000003000085a7 */ /* 0x000ea400080010ff */
[----:B--2---:R-:W-:Y:S05]  /*9840*/  @!P0 BRA `(.L_x_172) ;  /* 0xfffffffc00f08947 */ /* 0x004fea000383ffff */
[----:B------:R-:W-:Y:S05]  /*9850*/  BRA `(.L_x_173) ;  /* 0xffffffac004c7947 */ /* 0x000fea000383ffff */
.L_x_80:
[----:B------:R-:W-:-:S07]  /*9860*/  MOV R0, UR5 ;  /* 0x0000000500007c02 */ /* 0x000fce0008000f00 */
.L_x_174:
[----:B-1----:R1:W2:Y:S02]  /*9870*/  SYNCS.PHASECHK.TRANS64.TRYWAIT P0, [R0+URZ], R3 ;  /* 0x00000003000075a7 */ /* 0x0022a400080011ff */
[----:B--2---:R-:W-:Y:S05]  /*9880*/  @!P0 NANOSLEEP.SYNCS 0x989680 ;  /* 0x009896800000895d */ /* 0x004fea0003900000 */
[----:B------:R-:W2:Y:S02]  /*9890*/  @!P0 SYNCS.PHASECHK.TRANS64 P0, [R0+URZ], R3 ;  /* 0x00000003000085a7 */ /* 0x000ea400080010ff */
[----:B--2---:R-:W-:Y:S05]  /*98a0*/  @!P0 BRA `(.L_x_174) ;  /* 0xfffffffc00f08947 */ /* 0x004fea000383ffff */
[----:B------:R-:W-:Y:S05]  /*98b0*/  BRA `(.L_x_175) ;  /* 0xffffffac005c7947 */ /* 0x000fea000383ffff */
.L_x_81:
[----:B------:R-:W-:-:S07]  /*98c0*/  MOV R0, UR5 ;  /* 0x0000000500007c02 */ /* 0x000fce0008000f00 */
.L_x_176:
[----:B-1----:R1:W2:Y:S02]  /*98d0*/  SYNCS.PHASECHK.TRANS64.TRYWAIT P0, [R0+URZ], R3 ;  /* 0x00000003000075a7 */ /* 0x0022a400080011ff */
[----:B--2---:R-:W-:Y:S05]  /*98e0*/  @!P0 NANOSLEEP.SYNCS 0x989680 ;  /* 0x009896800000895d */ /* 0x004fea0003900000 */
[----:B------:R-:W2:Y:S02]  /*98f0*/  @!P0 SYNCS.PHASECHK.TRANS64 P0, [R0+URZ], R3 ;  /* 0x00000003000085a7 */ /* 0x000ea400080010ff */
[----:B--2---:R-:W-:Y:S05]  /*9900*/  @!P0 BRA `(.L_x_176) ;  /* 0xfffffffc00f08947 */ /* 0x004fea000383ffff */
[----:B------:R-:W-:Y:S05]  /*9910*/  BRA `(.L_x_177) ;  /* 0xffffffac00687947 */ /* 0x000fea000383ffff */
.L_x_84:
[----:B------:R-:W-:-:S07]  /*9920*/  MOV R0, UR62 ;  /* 0x0000003e00007c02 */ /* 0x000fce0008000f00 */
.L_x_178:
[----:B-1----:R1:W2:Y:S02]  /*9930*/  SYNCS.PHASECHK.TRANS64.TRYWAIT P1, [R0+URZ+0x100], R3 ;  /* 0x00010003000075a7 */ /* 0x0022a400080211ff */
[----:B--2---:R-:W-:Y:S05]  /*9940*/  @!P1 NANOSLEEP.SYNCS 0x989680 ;  /* 0x009896800000995d */ /* 0x004fea0003900000 */
[----:B------:R-:W2:Y:S02]  /*9950*/  @!P1 SYNCS.PHASECHK.TRANS64 P1, [R0+URZ+0x100], R3 ;  /* 0x00010003000095a7 */ /* 0x000ea400080210ff */
[----:B--2---:R-:W-:Y:S05]  /*9960*/  @!P1 BRA `(.L_x_178) ;  /* 0xfffffffc00f09947 */ /* 0x004fea000383ffff */
[----:B------:R-:W-:Y:S05]  /*9970*/  BRA `(.L_x_179) ;  /* 0xffffffac00b87947 */ /* 0x000fea000383ffff */
.L_x_89:
[----:B----4-:R4:W1:Y:S02]  /*9980*/  SYNCS.PHASECHK.TRANS64.TRYWAIT P0, [R0+URZ+0x80], R3 ;  /* 0x00008003000075a7 */ /* 0x01086400080011ff */
[----:B-1----:R-:W-:Y:S05]  /*9990*/  @!P0 NANOSLEEP.SYNCS 0x989680 ;  /* 0x009896800000895d */ /* 0x002fea0003900000 */
[----:B------:R-:W1:Y:S02]  /*99a0*/  @!P0 SYNCS.PHASECHK.TRANS64 P0, [R0+URZ+0x80], R3 ;  /* 0x00008003000085a7 */ /* 0x000e6400080010ff */
[----:B-1----:R-:W-:Y:S05]  /*99b0*/  @!P0 BRA `(.L_x_89) ;  /* 0xfffffffc00f08947 */ /* 0x002fea000383ffff */
[----:B------:R-:W-:Y:S05]  /*99c0*/  BRA `(.L_x_180) ;  /* 0xffffffb000d47947 */ /* 0x000fea000383ffff */
.L_x_92:
[----:B------:R-:W-:Y:S07]  /*99d0*/  MOV R0, UR4 ;  /* 0x0000000400007c02 */ /* 0x000fee0008000f00 */
.L_x_181:
[----:B----4-:R4:W1:Y:S02]  /*99e0*/  SYNCS.PHASECHK.TRANS64.TRYWAIT P0, [R0+URZ+0x78], R3 ;  /* 0x00007803000075a7 */ /* 0x01086400080011ff */
[----:B-1----:R-:W-:Y:S05]  /*99f0*/  @!P0 NANOSLEEP.SYNCS 0x989680 ;  /* 0x009896800000895d */ /* 0x002fea0003900000 */
[----:B------:R-:W1:Y:S02]  /*9a00*/  @!P0 SYNCS.PHASECHK.TRANS64 P0, [R0+URZ+0x78], R3 ;  /* 0x00007803000085a7 */ /* 0x000e6400080010ff */
[----:B-1----:R-:W-:Y:S05]  /*9a10*/  @!P0 BRA `(.L_x_181) ;  /* 0xfffffffc00f08947 */ /* 0x002fea000383ffff */
[----:B------:R-:W-:Y:S05]  /*9a20*/  BRA `(.L_x_91) ;  /* 0xffffffb400b47947 */ /* 0x000fea000383ffff */
.L_x_95:
[----:B------:R-:W-:Y:S07]  /*9a30*/  MOV R3, UR4 ;  /* 0x0000000400037c02 */ /* 0x000fee0008000f00 */
.L_x_182:
[----:B--2---:R2:W4:Y:S02]  /*9a40*/  SYNCS.PHASECHK.TRANS64.TRYWAIT P0, [R3+URZ+0x50], R12 ;  /* 0x0000500c030075a7 */ /* 0x00452400080011ff */
[----:B----4-:R-:W-:Y:S05]  /*9a50*/  @!P0 NANOSLEEP.SYNCS 0x989680 ;  /* 0x009896800000895d */ /* 0x010fea0003900000 */
[----:B------:R-:W4:Y:S02]  /*9a60*/  @!P0 SYNCS.PHASECHK.TRANS64 P0, [R3+URZ+0x50], R12 ;  /* 0x0000500c030085a7 */ /* 0x000f2400080010ff */
[----:B----4-:R-:W-:Y:S05]  /*9a70*/  @!P0 BRA `(.L_x_182) ;  /* 0xfffffffc00f08947 */ /* 0x010fea000383ffff */
[----:B------:R-:W-:Y:S05]  /*9a80*/  BRA `(.L_x_183) ;  /* 0xffffffb8002c7947 */ /* 0x000fea000383ffff */
.L_x_96:
[----:B--2---:R-:W-:Y:S07]  /*9a90*/  MOV R3, UR4 ;  /* 0x0000000400037c02 */ /* 0x004fee0008000f00 */
.L_x_184:
[----:B--2---:R2:W4:Y:S02]  /*9aa0*/  SYNCS.PHASECHK.TRANS64.TRYWAIT P0, [R3+URZ+0x58], R12 ;  /* 0x0000580c030075a7 */ /* 0x00452400080011ff */
[----:B----4-:R-:W-:Y:S05]  /*9ab0*/  @!P0 NANOSLEEP.SYNCS 0x989680 ;  /* 0x009896800000895d */ /* 0x010fea0003900000 */
[----:B------:R-:W4:Y:S02]  /*9ac0*/  @!P0 SYNCS.PHASECHK.TRANS64 P0, [R3+URZ+0x58], R12 ;  /* 0x0000580c030085a7 */ /* 0x000f2400080010ff */
[----:B----4-:R-:W-:Y:S05]  /*9ad0*/  @!P0 BRA `(.L_x_184) ;  /* 0xfffffffc00f08947 */ /* 0x010fea000383ffff */
[----:B------:R-:W-:Y:S05]  /*9ae0*/  BRA `(.L_x_185) ;  /* 0xffffffb800887947 */ /* 0x000fea000383ffff */
.L_x_97:
[----:B--2---:R-:W-:Y:S07]  /*9af0*/  MOV R3, UR4 ;  /* 0x0000000400037c02 */ /* 0x004fee0008000f00 */
.L_x_186:
[----:B--2---:R2:W4:Y:S02]  /*9b00*/  SYNCS.PHASECHK.TRANS64.TRYWAIT P0, [R3+URZ+0x60], R12 ;  /* 0x0000600c030075a7 */ /* 0x00452400080011ff */
[----:B----4-:R-:W-:Y:S05]  /*9b10*/  @!P0 NANOSLEEP.SYNCS 0x989680 ;  /* 0x009896800000895d */ /* 0x010fea0003900000 */
[----:B------:R-:W4:Y:S02]  /*9b20*/  @!P0 SYNCS.PHASECHK.TRANS64 P0, [R3+URZ+0x60], R12 ;  /* 0x0000600c030085a7 */ /* 0x000f2400080010ff */
[----:B----4-:R-:W-:Y:S05]  /*9b30*/  @!P0 BRA `(.L_x_186) ;  /* 0xfffffffc00f08947 */ /* 0x010fea000383ffff */
[----:B------:R-:W-:Y:S05]  /*9b40*/  BRA `(.L_x_187) ;  /* 0xffffffb800e87947 */ /* 0x000fea000383ffff */
.L_x_98:
[----:B------:R-:W-:Y:S07]  /*9b50*/  MOV R3, UR4 ;  /* 0x0000000400037c02 */ /* 0x000fee0008000f00 */
.L_x_188:
[----:B-1----:R1:W2:Y:S02]  /*9b60*/  SYNCS.PHASECHK.TRANS64.TRYWAIT P0, [R3+URZ+0x68], R12 ;  /* 0x0000680c030075a7 */ /* 0x0022a400080011ff */
[----:B--2---:R-:W-:Y:S05]  /*9b70*/  @!P0 NANOSLEEP.SYNCS 0x989680 ;  /* 0x009896800000895d */ /* 0x004fea0003900000 */
[----:B------:R-:W2:Y:S02]  /*9b80*/  @!P0 SYNCS.PHASECHK.TRANS64 P0, [R3+URZ+0x68], R12 ;  /* 0x0000680c030085a7 */ /* 0x000ea400080010ff */
[----:B--2---:R-:W-:Y:S05]  /*9b90*/  @!P0 BRA `(.L_x_188) ;  /* 0xfffffffc00f08947 */ /* 0x004fea000383ffff */
[----:B------:R-:W-:Y:S05]  /*9ba0*/  BRA `(.L_x_189) ;  /* 0xffffffbc00887947 */ /* 0x000fea000383ffff */
.L_x_100:
[----:B------:R-:W-:-:S07]  /*9bb0*/  MOV R0, UR4 ;  /* 0x0000000400007c02 */ /* 0x000fce0008000f00 */
.L_x_190:
[----:B-1----:R1:W2:Y:S02]  /*9bc0*/  SYNCS.PHASECHK.TRANS64.TRYWAIT P0, [R0+URZ+0x50], R3 ;  /* 0x00005003000075a7 */ /* 0x0022a400080011ff */
[----:B--2---:R-:W-:Y:S05]  /*9bd0*/  @!P0 NANOSLEEP.SYNCS 0x989680 ;  /* 0x009896800000895d */ /* 0x004fea0003900000 */
[----:B------:R-:W2:Y:S02]  /*9be0*/  @!P0 SYNCS.PHASECHK.TRANS64 P0, [R0+URZ+0x50], R3 ;  /* 0x00005003000085a7 */ /* 0x000ea400080010ff */
[----:B--2---:R-:W-:Y:S05]  /*9bf0*/  @!P0 BRA `(.L_x_190) ;  /* 0xfffffffc00f08947 */ /* 0x004fea000383ffff */
[----:B------:R-:W-:Y:S05]  /*9c00*/  BRA `(.L_x_191) ;  /* 0xffffffc000107947 */ /* 0x000fea000383ffff */
.L_x_101:
[----:B-1----:R-:W-:-:S07]  /*9c10*/  MOV R0, UR4 ;  /* 0x0000000400007c02 */ /* 0x002fce0008000f00 */
.L_x_192:
[----:B-1----:R1:W2:Y:S02]  /*9c20*/  SYNCS.PHASECHK.TRANS64.TRYWAIT P0, [R0+URZ+0x58], R3 ;  /* 0x00005803000075a7 */ /* 0x0022a400080011ff */
[----:B--2---:R-:W-:Y:S05]  /*9c30*/  @!P0 NANOSLEEP.SYNCS 0x989680 ;  /* 0x009896800000895d */ /* 0x004fea0003900000 */
[----:B------:R-:W2:Y:S02]  /*9c40*/  @!P0 SYNCS.PHASECHK.TRANS64 P0, [R0+URZ+0x58], R3 ;  /* 0x00005803000085a7 */ /* 0x000ea400080010ff */
[----:B--2---:R-:W-:Y:S05]  /*9c50*/  @!P0 BRA `(.L_x_192) ;  /* 0xfffffffc00f08947 */ /* 0x004fea000383ffff */
[----:B------:R-:W-:Y:S05]  /*9c60*/  BRA `(.L_x_193) ;  /* 0xffffffc000007947 */ /* 0x000fea000383ffff */
.L_x_102:
[----:B-1----:R-:W-:-:S07]  /*9c70*/  MOV R0, UR4 ;  /* 0x0000000400007c02 */ /* 0x002fce0008000f00 */
.L_x_194:
[----:B-1----:R1:W2:Y:S02]  /*9c80*/  SYNCS.PHASECHK.TRANS64.TRYWAIT P0, [R0+URZ+0x60], R3 ;  /* 0x00006003000075a7 */ /* 0x0022a400080011ff */
[----:B--2---:R-:W-:Y:S05]  /*9c90*/  @!P0 NANOSLEEP.SYNCS 0x989680 ;  /* 0x009896800000895d */ /* 0x004fea0003900000 */
[----:B------:R-:W2:Y:S02]  /*9ca0*/  @!P0 SYNCS.PHASECHK.TRANS64 P0, [R0+URZ+0x60], R3 ;  /* 0x00006003000085a7 */ /* 0x000ea400080010ff */
[----:B--2---:R-:W-:Y:S05]  /*9cb0*/  @!P0 BRA `(.L_x_194) ;  /* 0xfffffffc00f08947 */ /* 0x004fea000383ffff */
[----:B------:R-:W-:Y:S05]  /*9cc0*/  BRA `(.L_x_195) ;  /* 0xffffffbc00f07947 */ /* 0x000fea000383ffff */
.L_x_104:
[----:B--2---:R2:W3:Y:S02]  /*9cd0*/  SYNCS.PHASECHK.TRANS64.TRYWAIT P0, [R0+URZ+0x80], R3 ;  /* 0x00008003000075a7 */ /* 0x0044e400080011ff */
[----:B---3--:R-:W-:Y:S05]  /*9ce0*/  @!P0 NANOSLEEP.SYNCS 0x989680 ;  /* 0x009896800000895d */ /* 0x008fea0003900000 */
[----:B------:R-:W3:Y:S02]  /*9cf0*/  @!P0 SYNCS.PHASECHK.TRANS64 P0, [R0+URZ+0x80], R3 ;  /* 0x00008003000085a7 */ /* 0x000ee400080010ff */
[----:B---3--:R-:W-:Y:S05]  /*9d00*/  @!P0 BRA `(.L_x_104) ;  /* 0xfffffffc00f08947 */ /* 0x008fea000383ffff */
[----:B------:R-:W-:Y:S05]  /*9d10*/  BRA `(.L_x_196) ;  /* 0xffffffc000c07947 */ /* 0x000fea000383ffff */
.L_x_115:
[----:B-1----:R-:W-:Y:S04]  /*9d20*/  MOV R0, UR36 ;  /* 0x0000002400007c02 */ /* 0x002fe80008000f00 */
[----:B------:R1:W3:Y:S03]  /*9d30*/  SYNCS.PHASECHK.TRANS64.TRYWAIT P1, [R0+URZ+0x30], R5 ;  /* 0x00003005000075a7 */ /* 0x0002e600080211ff */
[----:B---3--:R-:W-:Y:S05]  /*9d40*/  @!P1 NANOSLEEP.SYNCS 0x989680 ;  /* 0x009896800000995d */ /* 0x008fea0003900000 */
[----:B------:R-:W3:Y:S02]  /*9d50*/  @!P1 SYNCS.PHASECHK.TRANS64 P1, [R0+URZ+0x30], R5 ;  /* 0x00003005000095a7 */ /* 0x000ee400080210ff */
[----:B---3--:R-:W-:Y:S05]  /*9d60*/  @!P1 BRA `(.L_x_115) ;  /* 0xfffffffc00ec9947 */ /* 0x008fea000383ffff */
[----:B------:R-:W-:Y:S05]  /*9d70*/  BRA `(.L_x_114) ;  /* 0xffffffcc00c87947 */ /* 0x000fea000383ffff */
.L_x_117:
[----:B-1----:R1:W4:Y:S02]  /*9d80*/  SYNCS.PHASECHK.TRANS64.TRYWAIT P0, [R74+URZ+0xa0], R3 ;  /* 0x0000a0034a0075a7 */ /* 0x00232400080011ff */
[----:B----4-:R-:W-:Y:S05]  /*9d90*/  @!P0 NANOSLEEP.SYNCS 0x989680 ;  /* 0x009896800000895d */ /* 0x010fea0003900000 */
[----:B------:R-:W4:Y:S02]  /*9da0*/  @!P0 SYNCS.PHASECHK.TRANS64 P0, [R74+URZ+0xa0], R3 ;  /* 0x0000a0034a0085a7 */ /* 0x000f2400080010ff */
[----:B----4-:R-:W-:Y:S05]  /*9db0*/  @!P0 BRA `(.L_x_117) ;  /* 0xfffffffc00f08947 */ /* 0x010fea000383ffff */
[----:B------:R-:W-:Y:S05]  /*9dc0*/  BRA `(.L_x_116) ;  /* 0xffffffcc00e87947 */ /* 0x000fea000383ffff */
.L_x_126:
[----:B--2---:R2:W3:Y:S02]  /*9dd0*/  SYNCS.PHASECHK.TRANS64.TRYWAIT P0, [R3+URZ+0x30], R0 ;  /* 0x00003000030075a7 */ /* 0x0044e400080011ff */
[----:B---3--:R-:W-:Y:S05]  /*9de0*/  @!P0 NANOSLEEP.SYNCS 0x989680 ;  /* 0x009896800000895d */ /* 0x008fea0003900000 */
[----:B------:R-:W3:Y:S02]  /*9df0*/  @!P0 SYNCS.PHASECHK.TRANS64 P0, [R3+URZ+0x30], R0 ;  /* 0x00003000030085a7 */ /* 0x000ee400080010ff */
[----:B---3--:R-:W-:Y:S05]  /*9e00*/  @!P0 BRA `(.L_x_126) ;  /* 0xfffffffc00f08947 */ /* 0x008fea000383ffff */
[----:B------:R-:W-:Y:S05]  /*9e10*/  BRA `(.L_x_125) ;  /* 0xffffffd400f47947 */ /* 0x000fea000383ffff */
.L_x_134:
[----:B--2---:R2:W3:Y:S02]  /*9e20*/  SYNCS.PHASECHK.TRANS64.TRYWAIT P0, [R83+URZ+0x30], R4 ;  /* 0x00003004530075a7 */ /* 0x0044e400080011ff */
[----:B---3--:R-:W-:Y:S05]  /*9e30*/  @!P0 NANOSLEEP.SYNCS 0x989680 ;  /* 0x009896800000895d */ /* 0x008fea0003900000 */
[----:B------:R-:W3:Y:S02]  /*9e40*/  @!P0 SYNCS.PHASECHK.TRANS64 P0, [R83+URZ+0x30], R4 ;  /* 0x00003004530085a7 */ /* 0x000ee400080010ff */
[----:B---3--:R-:W-:Y:S05]  /*9e50*/  @!P0 BRA `(.L_x_134) ;  /* 0xfffffffc00f08947 */ /* 0x008fea000383ffff */
[----:B------:R-:W-:Y:S05]  /*9e60*/  BRA `(.L_x_133) ;  /* 0xffffffe000107947 */ /* 0x000fea000383ffff */
.L_x_142:
[----:B--2---:R2:W3:Y:S02]  /*9e70*/  SYNCS.PHASECHK.TRANS64.TRYWAIT P0, [R88+URZ+0x30], R3 ;  /* 0x00003003580075a7 */ /* 0x0044e400080011ff */
[----:B---3--:R-:W-:Y:S05]  /*9e80*/  @!P0 NANOSLEEP.SYNCS 0x989680 ;  /* 0x009896800000895d */ /* 0x008fea0003900000 */
[----:B------:R-:W3:Y:S02]  /*9e90*/  @!P0 SYNCS.PHASECHK.TRANS64 P0, [R88+URZ+0x30], R3 ;  /* 0x00003003580085a7 */ /* 0x000ee400080010ff */
[----:B---3--:R-:W-:Y:S05]  /*9ea0*/  @!P0 BRA `(.L_x_142) ;  /* 0xfffffffc00f08947 */ /* 0x008fea000383ffff */
[----:B------:R-:W-:Y:S05]  /*9eb0*/  BRA `(.L_x_141) ;  /* 0xffffffe8002c7947 */ /* 0x000fea000383ffff */
        .weak           $__internal_0_$__cuda_sm10x_tcgen05_guardrail_trap_col_being_dealloced_not_returned_by_alloc
        .type           $__internal_0_$__cuda_sm10x_tcgen05_guardrail_trap_col_being_dealloced_not_returned_by_alloc,@function
        .size           $__internal_0_$__cuda_sm10x_tcgen05_guardrail_trap_col_being_dealloced_not_returned_by_alloc,($__internal_1_$__cuda_sm10x_tcgen05_guardrail_trap_phase_invalid_during_alloc - $__internal_0_$__cuda_sm10x_tcgen05_guardrail_trap_col_being_dealloced_not_returned_by_alloc)
$__internal_0_$__cuda_sm10x_tcgen05_guardrail_trap_col_being_dealloced_not_returned_by_alloc:
[----:B------:R-:W-:Y:S05]  /*9ec0*/  BPT.TRAP 0x1 ;  /* 0x000000040000795c */ /* 0x000fea0000300000 */
[----:B------:R-:W-:-:S04]  /*9ed0*/  HFMA2 R3, -RZ, RZ, 0, 0 ;  /* 0x00000000ff037431 */ /* 0x000fc800000001ff */
[----:B------:R-:W-:Y:S05]  /*9ee0*/  RET.REL.NODEC R2 `(_ZN7cutlass13device_kernelINS_4gemm6kernel13GemmUniversalIN4cute5tupleIJiiiiEEENS1_10collective13CollectiveMmaINS1_35MainloopSm100TmaUmmaWarpSpecializedILi3ELi2ELi4ENS5_IJNS4_1CILi2EEENSA_ILi1EEESC_EEEEENS5_IJNSA_ILi128EEESF_NSA_ILi256EEEEEENS_10bfloat16_tENS5_IJlSC_lEEESI_SJ_NS4_8TiledMMAINS4_8MMA_AtomIJNS4_26SM100_MMA_F16BF16_2x1SM_SSISI_SI_fLi128ELi128ELNS4_4UMMA5MajorE0ELSO_0ELNSN_7ScaleInE0ELSP_0EEEEEENS4_6LayoutINS5_IJSC_SC_SC_EEENS5_IJNSA_ILi0EEESU_SU_EEEEENS5_IJNS4_10UnderscoreESX_SX_EEEEENS4_18SM100_TMA_2SM_LOADENS4_14ComposedLayoutINS4_7SwizzleILi3ELi4ELi3EEENS4_18smem_ptr_flag_bitsILi16EEENSS_INS5_IJNSA_ILi8EEENSA_ILi64EEEEEENS5_IJS17_SC_EEEEEEEvNS4_8identityES10_S1B_vS1C_EENS_8epilogue10collective18CollectiveEpilogueINS1E_23Sm100TmaWarpSpecializedILi4ELi2ELi16ELb1ELb0EEEJNS5_IJS17_SF_SG_EEENS5_IJNSS_IS17_SC_EENSS_INS5_IJNSA_ILi16EEESB_EEENS5_IJSC_S17_EEEEEEEESI_SJ_SI_SJ_NS1E_6fusion15FusionCallbacksIS1I_NS1Q_17LinearCombinationISI_fSI_fLNS_15FloatRoundStyleE2EEES1J_S1P_JEEENS4_5SM1004TMEM4LOAD26SM100_TMEM_LOAD_32dp32b16xENS4_13SM90_TMA_LOADENS11_INS12_ILi1ELi4ELi3EEES15_NSS_INS5_IJS16_S1L_EEENS5_IJS1L_SC_EEEEEEENS4_39AutoVectorizingCopyWithAssumedAlignmentILi128EEENS4_14SM90_TMA_STOREES25_S27_S27_EEEvvEEEEvNT_6ParamsE) ;  /* 0xffffff6002447950 */ /* 0x000fea0003c3ffff */
        .weak           $__internal_1_$__cuda_sm10x_tcgen05_guardrail_trap_phase_invalid_during_alloc
        .type           $__internal_1_$__cuda_sm10x_tcgen05_guardrail_trap_phase_invalid_during_alloc,@function
        .size           $__internal_1_$__cuda_sm10x_tcgen05_guardrail_trap_phase_invalid_during_alloc,($__internal_2_$__cuda_sm10x_tcgen05_guardrail_trap_unallocated_columns_being_dealloced - $__internal_1_$__cuda_sm10x_tcgen05_guardrail_trap_phase_invalid_during_alloc)
$__internal_1_$__cuda_sm10x_tcgen05_guardrail_trap_phase_invalid_during_alloc:
[----:B------:R-:W-:Y:S05]  /*9ef0*/  BPT.TRAP 0x1 ;  /* 0x000000040000795c */ /* 0x000fea0000300000 */
[----:B------:R-:W-:-:S04]  /*9f00*/  MOV R3, 0x0 ;  /* 0x0000000000037802 */ /* 0x000fc80000000f00 */
[----:B------:R-:W-:Y:S05]  /*9f10*/  RET.REL.NODEC R2 `(_ZN7cutlass13device_kernelINS_4gemm6kernel13GemmUniversalIN4cute5tupleIJiiiiEEENS1_10collective13CollectiveMmaINS1_35MainloopSm100TmaUmmaWarpSpecializedILi3ELi2ELi4ENS5_IJNS4_1CILi2EEENSA_ILi1EEESC_EEEEENS5_IJNSA_ILi128EEESF_NSA_ILi256EEEEEENS_10bfloat16_tENS5_IJlSC_lEEESI_SJ_NS4_8TiledMMAINS4_8MMA_AtomIJNS4_26SM100_MMA_F16BF16_2x1SM_SSISI_SI_fLi128ELi128ELNS4_4UMMA5MajorE0ELSO_0ELNSN_7ScaleInE0ELSP_0EEEEEENS4_6LayoutINS5_IJSC_SC_SC_EEENS5_IJNSA_ILi0EEESU_SU_EEEEENS5_IJNS4_10UnderscoreESX_SX_EEEEENS4_18SM100_TMA_2SM_LOADENS4_14ComposedLayoutINS4_7SwizzleILi3ELi4ELi3EEENS4_18smem_ptr_flag_bitsILi16EEENSS_INS5_IJNSA_ILi8EEENSA_ILi64EEEEEENS5_IJS17_SC_EEEEEEEvNS4_8identityES10_S1B_vS1C_EENS_8epilogue10collective18CollectiveEpilogueINS1E_23Sm100TmaWarpSpecializedILi4ELi2ELi16ELb1ELb0EEEJNS5_IJS17_SF_SG_EEENS5_IJNSS_IS17_SC_EENSS_INS5_IJNSA_ILi16EEESB_EEENS5_IJSC_S17_EEEEEEEESI_SJ_SI_SJ_NS1E_6fusion15FusionCallbacksIS1I_NS1Q_17LinearCombinationISI_fSI_fLNS_15FloatRoundStyleE2EEES1J_S1P_JEEENS4_5SM1004TMEM4LOAD26SM100_TMEM_LOAD_32dp32b16xENS4_13SM90_TMA_LOADENS11_INS12_ILi1ELi4ELi3EEES15_NSS_INS5_IJS16_S1L_EEENS5_IJS1L_SC_EEEEEEENS4_39AutoVectorizingCopyWithAssumedAlignmentILi128EEENS4_14SM90_TMA_STOREES25_S27_S27_EEEvvEEEEvNT_6ParamsE) ;  /* 0xffffff6002387950 */ /* 0x000fea0003c3ffff */
        .weak           $__internal_2_$__cuda_sm10x_tcgen05_guardrail_trap_unallocated_columns_being_dealloced
        .type           $__internal_2_$__cuda_sm10x_tcgen05_guardrail_trap_unallocated_columns_being_dealloced,@function
        .size           $__internal_2_$__cuda_sm10x_tcgen05_guardrail_trap_unallocated_columns_being_dealloced,(.L_x_198 - $__internal_2_$__cuda_sm10x_tcgen05_guardrail_trap_unallocated_columns_being_dealloced)
$__internal_2_$__cuda_sm10x_tcgen05_guardrail_trap_unallocated_columns_being_dealloced:
[----:B------:R-:W-:Y:S05]  /*9f20*/  BPT.TRAP 0x1 ;  /* 0x000000040000795c */ /* 0x000fea0000300000 */
[----:B------:R-:W-:-:S04]  /*9f30*/  HFMA2 R3, -RZ, RZ, 0, 0 ;  /* 0x00000000ff037431 */ /* 0x000fc800000001ff */
[----:B------:R-:W-:Y:S05]  /*9f40*/  RET.REL.NODEC R2 `(_ZN7cutlass13device_kernelINS_4gemm6kernel13GemmUniversalIN4cute5tupleIJiiiiEEENS1_10collective13CollectiveMmaINS1_35MainloopSm100TmaUmmaWarpSpecializedILi3ELi2ELi4ENS5_IJNS4_1CILi2EEENSA_ILi1EEESC_EEEEENS5_IJNSA_ILi128EEESF_NSA_ILi256EEEEEENS_10bfloat16_tENS5_IJlSC_lEEESI_SJ_NS4_8TiledMMAINS4_8MMA_AtomIJNS4_26SM100_MMA_F16BF16_2x1SM_SSISI_SI_fLi128ELi128ELNS4_4UMMA5MajorE0ELSO_0ELNSN_7ScaleInE0ELSP_0EEEEEENS4_6LayoutINS5_IJSC_SC_SC_EEENS5_IJNSA_ILi0EEESU_SU_EEEEENS5_IJNS4_10UnderscoreESX_SX_EEEEENS4_18SM100_TMA_2SM_LOADENS4_14ComposedLayoutINS4_7SwizzleILi3ELi4ELi3EEENS4_18smem_ptr_flag_bitsILi16EEENSS_INS5_IJNSA_ILi8EEENSA_ILi64EEEEEENS5_IJS17_SC_EEEEEEEvNS4_8identityES10_S1B_vS1C_EENS_8epilogue10collective18CollectiveEpilogueINS1E_23Sm100TmaWarpSpecializedILi4ELi2ELi16ELb1ELb0EEEJNS5_IJS17_SF_SG_EEENS5_IJNSS_IS17_SC_EENSS_INS5_IJNSA_ILi16EEESB_EEENS5_IJSC_S17_EEEEEEEESI_SJ_SI_SJ_NS1E_6fusion15FusionCallbacksIS1I_NS1Q_17LinearCombinationISI_fSI_fLNS_15FloatRoundStyleE2EEES1J_S1P_JEEENS4_5SM1004TMEM4LOAD26SM100_TMEM_LOAD_32dp32b16xENS4_13SM90_TMA_LOADENS11_INS12_ILi1ELi4ELi3EEES15_NSS_INS5_IJS16_S1L_EEENS5_IJS1L_SC_EEEEEEENS4_39AutoVectorizingCopyWithAssumedAlignmentILi128EEENS4_14SM90_TMA_STOREES25_S27_S27_EEEvvEEEEvNT_6ParamsE) ;  /* 0xffffff60022c7950 */ /* 0x000fea0003c3ffff */
.L_x_197:
[----:B------:R-:W-:-:S00]  /*9f50*/  BRA `(.L_x_197) ;  /* 0xfffffffc00fc7947 */ /* 0x000fc0000383ffff */
[----:B------:R-:W-:-:S00]  /*9f60*/  NOP ;  /* 0x0000000000007918 */ /* 0x000fc00000000000 */
        /* <DEDUP_REMOVED lines=9> */
.L_x_198:


//--------------------- .nv.global.init           --------------------------
	.section	.nv.global.init,"aw",@progbits
.nv.global.init:
	.type		$str$27,@object
	.size		$str$27,($str$28 - $str$27)
$str$27:
        /*0000*/ 	.byte	0x28, 0x61, 0x64, 0x64, 0x72, 0x65, 0x73, 0x73, 0x20, 0x26, 0x20, 0x6d, 0x61, 0x73, 0x6b, 0x29
        /*0010*/ 	.byte	0x20, 0x3d, 0x3d, 0x20, 0x30, 0x00
	.type		$str$28,@object
	.size		$str$28,($str$26 - $str$28)
$str$28:
        /*0016*/ 	.byte	0x2f, 0x74, 0x6d, 0x70, 0x2f, 0x63, 0x75, 0x74, 0x6c, 0x61, 0x73, 0x73, 0x5f, 0x73, 0x77, 0x65
        /*0026*/ 	.byte	0x65, 0x70, 0x5f, 0x73, 0x72, 0x63, 0x2f, 0x69, 0x6e, 0x63, 0x6c, 0x75, 0x64, 0x65, 0x2f, 0x63
        /*0036*/ 	.byte	0x75, 0x74, 0x65, 0x2f, 0x70, 0x6f, 0x69, 0x6e, 0x74, 0x65, 0x72, 0x5f, 0x66, 0x6c, 0x61, 0x67
        /*0046*/ 	.byte	0x67, 0x65, 0x64, 0x2e, 0x68, 0x70, 0x70, 0x00
	.type		$str$26,@object
	.size		$str$26,($str$25 - $str$26)
$str$26:
        /*004e*/ 	.byte	0x2f, 0x74, 0x6d, 0x70, 0x2f, 0x63, 0x75, 0x74, 0x6c, 0x61, 0x73, 0x73, 0x5f, 0x73, 0x77, 0x65
        /*005e*/ 	.byte	0x65, 0x70, 0x5f, 0x73, 0x72, 0x63, 0x2f, 0x69, 0x6e, 0x63, 0x6c, 0x75, 0x64, 0x65, 0x2f, 0x63
        /*006e*/ 	.byte	0x75, 0x74, 0x65, 0x2f, 0x61, 0x74, 0x6f, 0x6d, 0x2f, 0x63, 0x6f, 0x70, 0x79, 0x5f, 0x74, 0x72
        /*007e*/ 	.byte	0x61, 0x69, 0x74, 0x73, 0x5f, 0x73, 0x6d, 0x31, 0x30, 0x30, 0x2e, 0x68, 0x70, 0x70, 0x00
	.type		$str$25,@object
	.size		$str$25,(__unnamed_1 - $str$25)
$str$25:
        /*008d*/ 	.byte	0x28, 0x28, 0x75, 0x69, 0x6e, 0x74, 0x33, 0x32, 0x5f, 0x74, 0x28, 0x74, 0x68, 0x72, 0x65, 0x61
        /*009d*/ 	.byte	0x64, 0x49, 0x64, 0x78, 0x2e, 0x78, 0x29, 0x20, 0x2f, 0x20, 0x33, 0x32, 0x29, 0x20, 0x25, 0x20
        /*00ad*/ 	.byte	0x34, 0x29, 0x20, 0x3d, 0x3d, 0x20, 0x28, 0x28, 0x28, 0x74, 0x6d, 0x65, 0x6d, 0x5f, 0x61, 0x64
        /*00bd*/ 	.byte	0x64, 0x72, 0x20, 0x3e, 0x3e, 0x20, 0x31, 0x36, 0x29, 0x20, 0x2f, 0x20, 0x33, 0x32, 0x29, 0x20
        /*00cd*/ 	.byte	0x25, 0x20, 0x34, 0x29, 0x00
	.type		__unnamed_1,@object
	.size		__unnamed_1,(__unnamed_2 - __unnamed_1)
__unnamed_1:
        /*00d2*/ 	.byte	0x61, 0x75, 0x74, 0x6f, 0x20, 0x63, 0x75, 0x74, 0x65, 0x3a, 0x3a, 0x61, 0x73, 0x5f, 0x70, 0x6f
        /* <DEDUP_REMOVED lines=24> */
        /*0262*/ 	.byte	0x43, 0x3c, 0x32, 0x30, 0x34, 0x38, 0x3e, 0x3e, 0x3e, 0x3e, 0x5d, 0x00
	.type		__unnamed_2,@object
	.size		__unnamed_2,(.L_2 - __unnamed_2)
__unnamed_2:
        /* <DEDUP_REMOVED lines=40> */
        /*04ee*/ 	.byte	0x3a, 0x3a, 0x43, 0x3c, 0x30, 0x3e, 0x3e, 0x3e, 0x3e, 0x5d, 0x00
.L_2:


//--------------------- .nv.shared._ZN7cutlass13device_kernelINS_4gemm6kernel13GemmUniversalIN4cute5tupleIJiiiiEEENS1_10collective13CollectiveMmaINS1_35MainloopSm100TmaUmmaWarpSpecializedILi3ELi2ELi4ENS5_IJNS4_1CILi2EEENSA_ILi1EEESC_EEEEENS5_IJNSA_ILi128EEESF_NSA_ILi256EEEEEENS_10bfloat16_tENS5_IJlSC_lEEESI_SJ_NS4_8TiledMMAINS4_8MMA_AtomIJNS4_26SM100_MMA_F16BF16_2x1SM_SSISI_SI_fLi128ELi128ELNS4_4UMMA5MajorE0ELSO_0ELNSN_7ScaleInE0ELSP_0EEEEEENS4_6LayoutINS5_IJSC_SC_SC_EEENS5_IJNSA_ILi0EEESU_SU_EEEEENS5_IJNS4_10UnderscoreESX_SX_EEEEENS4_18SM100_TMA_2SM_LOADENS4_14ComposedLayoutINS4_7SwizzleILi3ELi4ELi3EEENS4_18smem_ptr_flag_bitsILi16EEENSS_INS5_IJNSA_ILi8EEENSA_ILi64EEEEEENS5_IJS17_SC_EEEEEEEvNS4_8identityES10_S1B_vS1C_EENS_8epilogue10collective18CollectiveEpilogueINS1E_23Sm100TmaWarpSpecializedILi4ELi2ELi16ELb1ELb0EEEJNS5_IJS17_SF_SG_EEENS5_IJNSS_IS17_SC_EENSS_INS5_IJNSA_ILi16EEESB_EEENS5_IJSC_S17_EEEEEEEESI_SJ_SI_SJ_NS1E_6fusion15FusionCallbacksIS1I_NS1Q_17LinearCombinationISI_fSI_fLNS_15FloatRoundStyleE2EEES1J_S1P_JEEENS4_5SM1004TMEM4LOAD26SM100_TMEM_LOAD_32dp32b16xENS4_13SM90_TMA_LOADENS11_INS12_ILi1ELi4ELi3EEES15_NSS_INS5_IJS16_S1L_EEENS5_IJS1L_SC_EEEEEEENS4_39AutoVectorizingCopyWithAssumedAlignmentILi128EEENS4_14SM90_TMA_STOREES25_S27_S27_EEEvvEEEEvNT_6ParamsE --------------------------
	.section	.nv.shared._ZN7cutlass13device_kernelINS_4gemm6kernel13GemmUniversalIN4cute5tupleIJiiiiEEENS1_10collective13CollectiveMmaINS1_35MainloopSm100TmaUmmaWarpSpecializedILi3ELi2ELi4ENS5_IJNS4_1CILi2EEENSA_ILi1EEESC_EEEEENS5_IJNSA_ILi128EEESF_NSA_ILi256EEEEEENS_10bfloat16_tENS5_IJlSC_lEEESI_SJ_NS4_8TiledMMAINS4_8MMA_AtomIJNS4_26SM100_MMA_F16BF16_2x1SM_SSISI_SI_fLi128ELi128ELNS4_4UMMA5MajorE0ELSO_0ELNSN_7ScaleInE0ELSP_0EEEEEENS4_6LayoutINS5_IJSC_SC_SC_EEENS5_IJNSA_ILi0EEESU_SU_EEEEENS5_IJNS4_10UnderscoreESX_SX_EEEEENS4_18SM100_TMA_2SM_LOADENS4_14ComposedLayoutINS4_7SwizzleILi3ELi4ELi3EEENS4_18smem_ptr_flag_bitsILi16EEENSS_INS5_IJNSA_ILi8EEENSA_ILi64EEEEEENS5_IJS17_SC_EEEEEEEvNS4_8identityES10_S1B_vS1C_EENS_8epilogue10collective18CollectiveEpilogueINS1E_23Sm100TmaWarpSpecializedILi4ELi2ELi16ELb1ELb0EEEJNS5_IJS17_SF_SG_EEENS5_IJNSS_IS17_SC_EENSS_INS5_IJNSA_ILi16EEESB_EEENS5_IJSC_S17_EEEEEEEESI_SJ_SI_SJ_NS1E_6fusion15FusionCallbacksIS1I_NS1Q_17LinearCombinationISI_fSI_fLNS_15FloatRoundStyleE2EEES1J_S1P_JEEENS4_5SM1004TMEM4LOAD26SM100_TMEM_LOAD_32dp32b16xENS4_13SM90_TMA_LOADENS11_INS12_ILi1ELi4ELi3EEES15_NSS_INS5_IJS16_S1L_EEENS5_IJS1L_SC_EEEEEEENS4_39AutoVectorizingCopyWithAssumedAlignmentILi128EEENS4_14SM90_TMA_STOREES25_S27_S27_EEEvvEEEEvNT_6ParamsE,"aw",@nobits
	.sectionflags	@""
	.align	16
	.zero		1024


//--------------------- .nv.shared.reserved.0     --------------------------
	.section	.nv.shared.reserved.0,"aw",@nobits
	.weak		__nv_reservedSMEM_offset_0_alias
	.size		__nv_reservedSMEM_offset_0_alias, 0, 64
	.other		__nv_reservedSMEM_offset_0_alias,@"STO_CUDA_RESERVED_SHARED STV_DEFAULT"
__nv_reservedSMEM_offset_0_alias:
	.zero		0
.nv.shared.reserved.0:
	.zero		64
	.weak		__nv_reservedSMEM_tcgen05_partition
	.type		__nv_reservedSMEM_tcgen05_partition,@object
	.size		__nv_reservedSMEM_tcgen05_partition,(.L_0 - __nv_reservedSMEM_tcgen05_partition)
__nv_reservedSMEM_tcgen05_partition:
	.zero		32
.L_0:


//--------------------- .nv.global                --------------------------
	.section	.nv.global,"aw",@nobits
.nv.global:
	.type		_ZN40_INTERNAL_f9313a31_4_k_cu_8293f5ea_165304cute1_E,@object
	.size		_ZN40_INTERNAL_f9313a31_4_k_cu_8293f5ea_165304cute1_E,(_ZN40_INTERNAL_f9313a31_4_k_cu_8293f5ea_165304cuda3std3__45__cpo6cbeginE - _ZN40_INTERNAL_f9313a31_4_k_cu_8293f5ea_165304cute1_E)
_ZN40_INTERNAL_f9313a31_4_k_cu_8293f5ea_165304cute1_E:
	.zero		1
	.type		_ZN40_INTERNAL_f9313a31_4_k_cu_8293f5ea_165304cuda3std3__45__cpo6cbeginE,@object
	.size		_ZN40_INTERNAL_f9313a31_4_k_cu_8293f5ea_165304cuda3std3__45__cpo6cbeginE,(_ZN40_INTERNAL_f9313a31_4_k_cu_8293f5ea_165304cuda3std3__48in_placeE - _ZN40_INTERNAL_f9313a31_4_k_cu_8293f5ea_165304cuda3std3__45__cpo6cbeginE)
_ZN40_INTERNAL_f9313a31_4_k_cu_8293f5ea_165304cuda3std3__45__cpo6cbeginE:
	.zero		1
	.type		_ZN40_INTERNAL_f9313a31_4_k_cu_8293f5ea_165304cuda3std3__48in_placeE,@object
	.size		_ZN40_INTERNAL_f9313a31_4_k_cu_8293f5ea_165304cuda3std3__48in_placeE,(_ZN40_INTERNAL_f9313a31_4_k_cu_8293f5ea_165304cuda3std6ranges3__45__cpo9iter_moveE - _ZN40_INTERNAL_f9313a31_4_k_cu_8293f5ea_165304cuda3std3__48in_placeE)
_ZN40_INTERNAL_f9313a31_4_k_cu_8293f5ea_165304cuda3std3__48in_placeE:
	.zero		1
	.type		_ZN40_INTERNAL_f9313a31_4_k_cu_8293f5ea_165304cuda3std6ranges3__45__cpo9iter_moveE,@object
	.size		_ZN40_INTERNAL_f9313a31_4_k_cu_8293f5ea_165304cuda3std6ranges3__45__cpo9iter_moveE,(_ZN40_INTERNAL_f9313a31_4_k_cu_8293f5ea_165304cuda3std3__45__cpo5beginE - _ZN40_INTERNAL_f9313a31_4_k_cu_8293f5ea_165304cuda3std6ranges3__45__cpo9iter_moveE)
_ZN40_INTERNAL_f9313a31_4_k_cu_8293f5ea_165304cuda3std6ranges3__45__cpo9iter_moveE:
	.zero		1
	.type		_ZN40_INTERNAL_f9313a31_4_k_cu_8293f5ea_165304cuda3std3__45__cpo5beginE,@object
	.size		_ZN40_INTERNAL_f9313a31_4_k_cu_8293f5ea_165304cuda3std3__45__cpo5beginE,(_ZN40_INTERNAL_f9313a31_4_k_cu_8293f5ea_165304cuda3std3__442_GLOBAL__N__f9313a31_4_k_cu_8293f5ea_165306ignoreE - _ZN40_INTERNAL_f9313a31_4_k_cu_8293f5ea_165304cuda3std3__45__cpo5beginE)
_ZN40_INTERNAL_f9313a31_4_k_cu_8293f5ea_165304cuda3std3__45__cpo5beginE:
	.zero		1
	.type		_ZN40_INTERNAL_f9313a31_4_k_cu_8293f5ea_165304cuda3std3__442_GLOBAL__N__f9313a31_4_k_cu_8293f5ea_165306ignoreE,@object
	.size		_ZN40_INTERNAL_f9313a31_4_k_cu_8293f5ea_165304cuda3std3__442_GLOBAL__N__f9313a31_4_k_cu_8293f5ea_165306ignoreE,(_ZN40_INTERNAL_f9313a31_4_k_cu_8293f5ea_165304cute7productE - _ZN40_INTERNAL_f9313a31_4_k_cu_8293f5ea_165304cuda3std3__442_GLOBAL__N__f9313a31_4_k_cu_8293f5ea_165306ignoreE)
_ZN40_INTERNAL_f9313a31_4_k_cu_8293f5ea_165304cuda3std3__442_GLOBAL__N__f9313a31_4_k_cu_8293f5ea_165306ignoreE:
	.zero		1
	.type		_ZN40_INTERNAL_f9313a31_4_k_cu_8293f5ea_165304cute7productE,@object
	.size		_ZN40_INTERNAL_f9313a31_4_k_cu_8293f5ea_165304cute7productE,(_ZN40_INTERNAL_f9313a31_4_k_cu_8293f5ea_165304cuda3std3__45__cpo3endE - _ZN40_INTERNAL_f9313a31_4_k_cu_8293f5ea_165304cute7productE)
_ZN40_INTERNAL_f9313a31_4_k_cu_8293f5ea_165304cute7productE:
	.zero		1
	.type		_ZN40_INTERNAL_f9313a31_4_k_cu_8293f5ea_165304cuda3std3__45__cpo3endE,@object
	.size		_ZN40_INTERNAL_f9313a31_4_k_cu_8293f5ea_165304cuda3std3__45__cpo3endE,(_ZN40_INTERNAL_f9313a31_4_k_cu_8293f5ea_165304cuda3std3__419piecewise_constructE - _ZN40_INTERNAL_f9313a31_4_k_cu_8293f5ea_165304cuda3std3__45__cpo3endE)
_ZN40_INTERNAL_f9313a31_4_k_cu_8293f5ea_165304cuda3std3__45__cpo3endE:
	.zero		1
	.type		_ZN40_INTERNAL_f9313a31_4_k_cu_8293f5ea_165304cuda3std3__419piecewise_constructE,@object
	.size		_ZN40_INTERNAL_f9313a31_4_k_cu_8293f5ea_165304cuda3std3__419piecewise_constructE,(_ZN40_INTERNAL_f9313a31_4_k_cu_8293f5ea_165304cuda3std3__45__cpo4cendE - _ZN40_INTERNAL_f9313a31_4_k_cu_8293f5ea_165304cuda3std3__419piecewise_constructE)
_ZN40_INTERNAL_f9313a31_4_k_cu_8293f5ea_165304cuda3std3__419piecewise_constructE:
	.zero		1
	.type		_ZN40_INTERNAL_f9313a31_4_k_cu_8293f5ea_165304cuda3std3__45__cpo4cendE,@object
	.size		_ZN40_INTERNAL_f9313a31_4_k_cu_8293f5ea_165304cuda3std3__45__cpo4cendE,(_ZN40_INTERNAL_f9313a31_4_k_cu_8293f5ea_165304cuda3std6ranges3__45__cpo4swapE - _ZN40_INTERNAL_f9313a31_4_k_cu_8293f5ea_165304cuda3std3__45__cpo4cendE)
_ZN40_INTERNAL_f9313a31_4_k_cu_8293f5ea_165304cuda3std3__45__cpo4cendE:
	.zero		1
	.type		_ZN40_INTERNAL_f9313a31_4_k_cu_8293f5ea_165304cuda3std6ranges3__45__cpo4swapE,@object
	.size		_ZN40_INTERNAL_f9313a31_4_k_cu_8293f5ea_165304cuda3std6ranges3__45__cpo4swapE,(.L_10 - _ZN40_INTERNAL_f9313a31_4_k_cu_8293f5ea_165304cuda3std6ranges3__45__cpo4swapE)
_ZN40_INTERNAL_f9313a31_4_k_cu_8293f5ea_165304cuda3std6ranges3__45__cpo4swapE:
	.zero		1
.L_10:


//--------------------- .nv.constant0._ZN7cutlass13device_kernelINS_4gemm6kernel13GemmUniversalIN4cute5tupleIJiiiiEEENS1_10collective13CollectiveMmaINS1_35MainloopSm100TmaUmmaWarpSpecializedILi3ELi2ELi4ENS5_IJNS4_1CILi2EEENSA_ILi1EEESC_EEEEENS5_IJNSA_ILi128EEESF_NSA_ILi256EEEEEENS_10bfloat16_tENS5_IJlSC_lEEESI_SJ_NS4_8TiledMMAINS4_8MMA_AtomIJNS4_26SM100_MMA_F16BF16_2x1SM_SSISI_SI_fLi128ELi128ELNS4_4UMMA5MajorE0ELSO_0ELNSN_7ScaleInE0ELSP_0EEEEEENS4_6LayoutINS5_IJSC_SC_SC_EEENS5_IJNSA_ILi0EEESU_SU_EEEEENS5_IJNS4_10UnderscoreESX_SX_EEEEENS4_18SM100_TMA_2SM_LOADENS4_14ComposedLayoutINS4_7SwizzleILi3ELi4ELi3EEENS4_18smem_ptr_flag_bitsILi16EEENSS_INS5_IJNSA_ILi8EEENSA_ILi64EEEEEENS5_IJS17_SC_EEEEEEEvNS4_8identityES10_S1B_vS1C_EENS_8epilogue10collective18CollectiveEpilogueINS1E_23Sm100TmaWarpSpecializedILi4ELi2ELi16ELb1ELb0EEEJNS5_IJS17_SF_SG_EEENS5_IJNSS_IS17_SC_EENSS_INS5_IJNSA_ILi16EEESB_EEENS5_IJSC_S17_EEEEEEEESI_SJ_SI_SJ_NS1E_6fusion15FusionCallbacksIS1I_NS1Q_17LinearCombinationISI_fSI_fLNS_15FloatRoundStyleE2EEES1J_S1P_JEEENS4_5SM1004TMEM4LOAD26SM100_TMEM_LOAD_32dp32b16xENS4_13SM90_TMA_LOADENS11_INS12_ILi1ELi4ELi3EEES15_NSS_INS5_IJS16_S1L_EEENS5_IJS1L_SC_EEEEEEENS4_39AutoVectorizingCopyWithAssumedAlignmentILi128EEENS4_14SM90_TMA_STOREES25_S27_S27_EEEvvEEEEvNT_6ParamsE --------------------------
	.section	.nv.constant0._ZN7cutlass13device_kernelINS_4gemm6kernel13GemmUniversalIN4cute5tupleIJiiiiEEENS1_10collective13CollectiveMmaINS1_35MainloopSm100TmaUmmaWarpSpecializedILi3ELi2ELi4ENS5_IJNS4_1CILi2EEENSA_ILi1EEESC_EEEEENS5_IJNSA_ILi128EEESF_NSA_ILi256EEEEEENS_10bfloat16_tENS5_IJlSC_lEEESI_SJ_NS4_8TiledMMAINS4_8MMA_AtomIJNS4_26SM100_MMA_F16BF16_2x1SM_SSISI_SI_fLi128ELi128ELNS4_4UMMA5MajorE0ELSO_0ELNSN_7ScaleInE0ELSP_0EEEEEENS4_6LayoutINS5_IJSC_SC_SC_EEENS5_IJNSA_ILi0EEESU_SU_EEEEENS5_IJNS4_10UnderscoreESX_SX_EEEEENS4_18SM100_TMA_2SM_LOADENS4_14ComposedLayoutINS4_7SwizzleILi3ELi4ELi3EEENS4_18smem_ptr_flag_bitsILi16EEENSS_INS5_IJNSA_ILi8EEENSA_ILi64EEEEEENS5_IJS17_SC_EEEEEEEvNS4_8identityES10_S1B_vS1C_EENS_8epilogue10collective18CollectiveEpilogueINS1E_23Sm100TmaWarpSpecializedILi4ELi2ELi16ELb1ELb0EEEJNS5_IJS17_SF_SG_EEENS5_IJNSS_IS17_SC_EENSS_INS5_IJNSA_ILi16EEESB_EEENS5_IJSC_S17_EEEEEEEESI_SJ_SI_SJ_NS1E_6fusion15FusionCallbacksIS1I_NS1Q_17LinearCombinationISI_fSI_fLNS_15FloatRoundStyleE2EEES1J_S1P_JEEENS4_5SM1004TMEM4LOAD26SM100_TMEM_LOAD_32dp32b16xENS4_13SM90_TMA_LOADENS11_INS12_ILi1ELi4ELi3EEES15_NSS_INS5_IJS16_S1L_EEENS5_IJS1L_SC_EEEEEEENS4_39AutoVectorizingCopyWithAssumedAlignmentILi128EEENS4_14SM90_TMA_STOREES25_S27_S27_EEEvvEEEEvNT_6ParamsE,"a",@progbits
	.sectionflags	@""
	.align	4
.nv.constant0._ZN7cutlass13device_kernelINS_4gemm6kernel13GemmUniversalIN4cute5tupleIJiiiiEEENS1_10collective13CollectiveMmaINS1_35MainloopSm100TmaUmmaWarpSpecializedILi3ELi2ELi4ENS5_IJNS4_1CILi2EEENSA_ILi1EEESC_EEEEENS5_IJNSA_ILi128EEESF_NSA_ILi256EEEEEENS_10bfloat16_tENS5_IJlSC_lEEESI_SJ_NS4_8TiledMMAINS4_8MMA_AtomIJNS4_26SM100_MMA_F16BF16_2x1SM_SSISI_SI_fLi128ELi128ELNS4_4UMMA5MajorE0ELSO_0ELNSN_7ScaleInE0ELSP_0EEEEEENS4_6LayoutINS5_IJSC_SC_SC_EEENS5_IJNSA_ILi0EEESU_SU_EEEEENS5_IJNS4_10UnderscoreESX_SX_EEEEENS4_18SM100_TMA_2SM_LOADENS4_14ComposedLayoutINS4_7SwizzleILi3ELi4ELi3EEENS4_18smem_ptr_flag_bitsILi16EEENSS_INS5_IJNSA_ILi8EEENSA_ILi64EEEEEENS5_IJS17_SC_EEEEEEEvNS4_8identityES10_S1B_vS1C_EENS_8epilogue10collective18CollectiveEpilogueINS1E_23Sm100TmaWarpSpecializedILi4ELi2ELi16ELb1ELb0EEEJNS5_IJS17_SF_SG_EEENS5_IJNSS_IS17_SC_EENSS_INS5_IJNSA_ILi16EEESB_EEENS5_IJSC_S17_EEEEEEEESI_SJ_SI_SJ_NS1E_6fusion15FusionCallbacksIS1I_NS1Q_17LinearCombinationISI_fSI_fLNS_15FloatRoundStyleE2EEES1J_S1P_JEEENS4_5SM1004TMEM4LOAD26SM100_TMEM_LOAD_32dp32b16xENS4_13SM90_TMA_LOADENS11_INS12_ILi1ELi4ELi3EEES15_NSS_INS5_IJS16_S1L_EEENS5_IJS1L_SC_EEEEEEENS4_39AutoVectorizingCopyWithAssumedAlignmentILi128EEENS4_14SM90_TMA_STOREES25_S27_S27_EEEvvEEEEvNT_6ParamsE:
	.zero		2944


//--------------------- SYMBOLS --------------------------

	.type		.nv.reservedSmem.offset0,@object
	.size		.nv.reservedSmem.offset0,0x4
	.type		.nv.reservedSmem.cap,@object
	.size		.nv.reservedSmem.cap,0x4
	.type		__assertfail,@function
